	.target	sm_90a

	.elftype	@"ET_EXEC"


//--------------------- .note.nv.tkinfo           --------------------------
	.section	.note.nv.tkinfo,"",@"SHT_NOTE"
	.sectionflags	@"SHF_NOTE_NV_TKINFO"
	.tkinfo
        /*0018*/ 	.word	0x00000002
        /*0030*/ 	.string	""
        /*0030*/ 	.string	"ptxas"
        /*0030*/ 	.string	"Cuda compilation tools, release 13.0, V13.0.88"
        /*0030*/ 	.string	"Build cuda_13.0.r13.0/compiler.36424714_0"
        /*0030*/ 	.string	"-arch sm_90a -m 64 "



//--------------------- .note.nv.cuinfo           --------------------------
	.section	.note.nv.cuinfo,"",@"SHT_NOTE"
	.sectionflags	@"SHF_NOTE_NV_CUINFO"
        /*0018*/ 	.short	0x0002
        /*001a*/ 	.short	0x005a
        /*001c*/ 	.short	0x0082
	.zero		2


//--------------------- .nv.info                  --------------------------
	.section	.nv.info,"",@"SHT_CUDA_INFO"
	.align	4


	//----- nvinfo : EIATTR_REGCOUNT
	.align		4
        /*0000*/ 	.byte	0x04, 0x2f
        /*0002*/ 	.short	(.L_15 - .L_14)
	.align		4
.L_14:
        /*0004*/ 	.word	index@(_ZN7cutlass13device_kernelINS_4gemm6kernel13GemmUniversalIN4cute5tupleIJiiiiEEENS1_10collective13CollectiveMmaINS1_34MainloopSm90TmaGmmaWarpSpecializedILi4ENS5_IJNS4_1CILi1EEESB_SB_EEENS1_35KernelTmaWarpSpecializedCooperativeEEENS5_IJNSA_ILi128EEESF_NSA_ILi32EEEEEENS_10bfloat16_tENS5_IJlSB_lEEESI_SJ_NS4_8TiledMMAINS4_8MMA_AtomIJNS4_4SM904GMMA28MMA_64x128x16_F32BF16BF16_SSILNSN_5MajorE0ELSP_0ELNSN_7ScaleInE1ELSQ_1EEEEEENS4_6LayoutINS5_IJNSA_ILi2EEESB_SB_EEENS5_IJSB_NSA_ILi0EEESW_EEEEENS5_IJNS4_10UnderscoreESZ_SZ_EEEEENS4_13SM90_TMA_LOADENS4_14ComposedLayoutINS4_7SwizzleILi2ELi4ELi3EEENS4_18smem_ptr_flag_bitsILi16EEENST_INS5_IJNSA_ILi8EEESG_EEENS5_IJSG_SB_EEEEEEEvNS4_8identityES12_S1C_vS1D_EENS_8epilogue10collective6detail29Sm90TmaWarpSpecializedAdapterINS1G_15DefaultEpilogueISI_SJ_SJ_NS1F_6thread17LinearCombinationISI_Li1EffLNS1K_9ScaleType4KindE0ELNS_15FloatRoundStyleE2ESI_EENS1_15EpilogueDefaultEEEEEvvEEEEvNT_6ParamsE)
        /*0008*/ 	.word	0x000000a8


	//----- nvinfo : EIATTR_FRAME_SIZE
	.align		4
.L_15:
        /*000c*/ 	.byte	0x04, 0x11
        /*000e*/ 	.short	(.L_17 - .L_16)
	.align		4
.L_16:
        /*0010*/ 	.word	index@(_ZN7cutlass13device_kernelINS_4gemm6kernel13GemmUniversalIN4cute5tupleIJiiiiEEENS1_10collective13CollectiveMmaINS1_34MainloopSm90TmaGmmaWarpSpecializedILi4ENS5_IJNS4_1CILi1EEESB_SB_EEENS1_35KernelTmaWarpSpecializedCooperativeEEENS5_IJNSA_ILi128EEESF_NSA_ILi32EEEEEENS_10bfloat16_tENS5_IJlSB_lEEESI_SJ_NS4_8TiledMMAINS4_8MMA_AtomIJNS4_4SM904GMMA28MMA_64x128x16_F32BF16BF16_SSILNSN_5MajorE0ELSP_0ELNSN_7ScaleInE1ELSQ_1EEEEEENS4_6LayoutINS5_IJNSA_ILi2EEESB_SB_EEENS5_IJSB_NSA_ILi0EEESW_EEEEENS5_IJNS4_10UnderscoreESZ_SZ_EEEEENS4_13SM90_TMA_LOADENS4_14ComposedLayoutINS4_7SwizzleILi2ELi4ELi3EEENS4_18smem_ptr_flag_bitsILi16EEENST_INS5_IJNSA_ILi8EEESG_EEENS5_IJSG_SB_EEEEEEEvNS4_8identityES12_S1C_vS1D_EENS_8epilogue10collective6detail29Sm90TmaWarpSpecializedAdapterINS1G_15DefaultEpilogueISI_SJ_SJ_NS1F_6thread17LinearCombinationISI_Li1EffLNS1K_9ScaleType4KindE0ELNS_15FloatRoundStyleE2ESI_EENS1_15EpilogueDefaultEEEEEvvEEEEvNT_6ParamsE)
        /*0014*/ 	.word	0x00000000


	//----- nvinfo : EIATTR_MIN_STACK_SIZE
	.align		4
.L_17:
        /*0018*/ 	.byte	0x04, 0x12
        /*001a*/ 	.short	(.L_19 - .L_18)
	.align		4
.L_18:
        /*001c*/ 	.word	index@(_ZN7cutlass13device_kernelINS_4gemm6kernel13GemmUniversalIN4cute5tupleIJiiiiEEENS1_10collective13CollectiveMmaINS1_34MainloopSm90TmaGmmaWarpSpecializedILi4ENS5_IJNS4_1CILi1EEESB_SB_EEENS1_35KernelTmaWarpSpecializedCooperativeEEENS5_IJNSA_ILi128EEESF_NSA_ILi32EEEEEENS_10bfloat16_tENS5_IJlSB_lEEESI_SJ_NS4_8TiledMMAINS4_8MMA_AtomIJNS4_4SM904GMMA28MMA_64x128x16_F32BF16BF16_SSILNSN_5MajorE0ELSP_0ELNSN_7ScaleInE1ELSQ_1EEEEEENS4_6LayoutINS5_IJNSA_ILi2EEESB_SB_EEENS5_IJSB_NSA_ILi0EEESW_EEEEENS5_IJNS4_10UnderscoreESZ_SZ_EEEEENS4_13SM90_TMA_LOADENS4_14ComposedLayoutINS4_7SwizzleILi2ELi4ELi3EEENS4_18smem_ptr_flag_bitsILi16EEENST_INS5_IJNSA_ILi8EEESG_EEENS5_IJSG_SB_EEEEEEEvNS4_8identityES12_S1C_vS1D_EENS_8epilogue10collective6detail29Sm90TmaWarpSpecializedAdapterINS1G_15DefaultEpilogueISI_SJ_SJ_NS1F_6thread17LinearCombinationISI_Li1EffLNS1K_9ScaleType4KindE0ELNS_15FloatRoundStyleE2ESI_EENS1_15EpilogueDefaultEEEEEvvEEEEvNT_6ParamsE)
        /*0020*/ 	.word	0x00000000
.L_19:


//--------------------- .nv.compat                --------------------------
	.section	.nv.compat,"",@"SHT_CUDA_COMPAT_INFO"
	.align	4
        /*0000*/ 	.byte	0x02, 0x09, 0x01, 0x00, 0x02, 0x02, 0x04, 0x00, 0x02, 0x05, 0x05, 0x00, 0x03, 0x07, 0x01, 0x01
        /*0010*/ 	.byte	0x02, 0x03, 0x01, 0x00, 0x02, 0x06, 0x01, 0x00, 0x04, 0x0b, 0x08, 0x00, 0x00, 0x00, 0x00, 0x00
        /*0020*/ 	.byte	0x00, 0x00, 0x00, 0x00


//--------------------- .nv.info._ZN7cutlass13device_kernelINS_4gemm6kernel13GemmUniversalIN4cute5tupleIJiiiiEEENS1_10collective13CollectiveMmaINS1_34MainloopSm90TmaGmmaWarpSpecializedILi4ENS5_IJNS4_1CILi1EEESB_SB_EEENS1_35KernelTmaWarpSpecializedCooperativeEEENS5_IJNSA_ILi128EEESF_NSA_ILi32EEEEEENS_10bfloat16_tENS5_IJlSB_lEEESI_SJ_NS4_8TiledMMAINS4_8MMA_AtomIJNS4_4SM904GMMA28MMA_64x128x16_F32BF16BF16_SSILNSN_5MajorE0ELSP_0ELNSN_7ScaleInE1ELSQ_1EEEEEENS4_6LayoutINS5_IJNSA_ILi2EEESB_SB_EEENS5_IJSB_NSA_ILi0EEESW_EEEEENS5_IJNS4_10UnderscoreESZ_SZ_EEEEENS4_13SM90_TMA_LOADENS4_14ComposedLayoutINS4_7SwizzleILi2ELi4ELi3EEENS4_18smem_ptr_flag_bitsILi16EEENST_INS5_IJNSA_ILi8EEESG_EEENS5_IJSG_SB_EEEEEEEvNS4_8identityES12_S1C_vS1D_EENS_8epilogue10collective6detail29Sm90TmaWarpSpecializedAdapterINS1G_15DefaultEpilogueISI_SJ_SJ_NS1F_6thread17LinearCombinationISI_Li1EffLNS1K_9ScaleType4KindE0ELNS_15FloatRoundStyleE2ESI_EENS1_15EpilogueDefaultEEEEEvvEEEEvNT_6ParamsE --------------------------
	.section	.nv.info._ZN7cutlass13device_kernelINS_4gemm6kernel13GemmUniversalIN4cute5tupleIJiiiiEEENS1_10collective13CollectiveMmaINS1_34MainloopSm90TmaGmmaWarpSpecializedILi4ENS5_IJNS4_1CILi1EEESB_SB_EEENS1_35KernelTmaWarpSpecializedCooperativeEEENS5_IJNSA_ILi128EEESF_NSA_ILi32EEEEEENS_10bfloat16_tENS5_IJlSB_lEEESI_SJ_NS4_8TiledMMAINS4_8MMA_AtomIJNS4_4SM904GMMA28MMA_64x128x16_F32BF16BF16_SSILNSN_5MajorE0ELSP_0ELNSN_7ScaleInE1ELSQ_1EEEEEENS4_6LayoutINS5_IJNSA_ILi2EEESB_SB_EEENS5_IJSB_NSA_ILi0EEESW_EEEEENS5_IJNS4_10UnderscoreESZ_SZ_EEEEENS4_13SM90_TMA_LOADENS4_14ComposedLayoutINS4_7SwizzleILi2ELi4ELi3EEENS4_18smem_ptr_flag_bitsILi16EEENST_INS5_IJNSA_ILi8EEESG_EEENS5_IJSG_SB_EEEEEEEvNS4_8identityES12_S1C_vS1D_EENS_8epilogue10collective6detail29Sm90TmaWarpSpecializedAdapterINS1G_15DefaultEpilogueISI_SJ_SJ_NS1F_6thread17LinearCombinationISI_Li1EffLNS1K_9ScaleType4KindE0ELNS_15FloatRoundStyleE2ESI_EENS1_15EpilogueDefaultEEEEEvvEEEEvNT_6ParamsE,"",@"SHT_CUDA_INFO"
	.sectionflags	@""
	.align	4


	//----- nvinfo : EIATTR_CUDA_API_VERSION
	.align		4
        /*0000*/ 	.byte	0x04, 0x37
        /*0002*/ 	.short	(.L_21 - .L_20)
.L_20:
        /*0004*/ 	.word	0x00000082


	//----- nvinfo : EIATTR_KPARAM_INFO
	.align		4
.L_21:
        /*0008*/ 	.byte	0x04, 0x17
        /*000a*/ 	.short	(.L_23 - .L_22)
.L_22:
        /*000c*/ 	.word	0x00000000
        /*0010*/ 	.short	0x0000
        /*0012*/ 	.short	0x0070
        /*0014*/ 	.byte	0x00, 0xf0, 0x01, 0x10


	//----- nvinfo : EIATTR_SPARSE_MMA_MASK
	.align		4
.L_23:
        /*0018*/ 	.byte	0x03, 0x50
        /*001a*/ 	.short	0x0000


	//----- nvinfo : EIATTR_MAXREG_COUNT
	.align		4
        /*001c*/ 	.byte	0x03, 0x1b
        /*001e*/ 	.short	0x00a8


	//----- nvinfo : EIATTR_NUM_BARRIERS
	.align		4
        /*0020*/ 	.byte	0x02, 0x4c
        /*0022*/ 	.byte	0x01
	.zero		1


	//----- nvinfo : EIATTR_EXTERNS
	.align		4
        /*0024*/ 	.byte	0x04, 0x0f
        /*0026*/ 	.short	(.L_25 - .L_24)


	//   ....[0]....
	.align		4
.L_24:
        /*0028*/ 	.word	index@(__assertfail)


	//----- nvinfo : EIATTR_MERCURY_ISA_VERSION
	.align		4
.L_25:
        /*002c*/ 	.byte	0x03, 0x5f
        /*002e*/ 	.short	0x0101


	//----- nvinfo : EIATTR_INT_WARP_WIDE_INSTR_OFFSETS
	.align		4
        /*0030*/ 	.byte	0x04, 0x31
        /*0032*/ 	.short	(.L_27 - .L_26)


	//   ....[0]....
.L_26:
        /*0034*/ 	.word	0x000003b0


	//   ....[1]....
        /*0038*/ 	.word	0x000003e0


	//   ....[2]....
        /*003c*/ 	.word	0x000004c0


	//----- nvinfo : EIATTR_COOP_GROUP_MASK_REGIDS
	.align		4
.L_27:
        /*0040*/ 	.byte	0x04, 0x29
        /*0042*/ 	.short	(.L_29 - .L_28)


	//   ....[0]....
.L_28:
        /*0044*/ 	.word	0xffffffff


	//   ....[1]....
        /*0048*/ 	.word	0xffffffff


	//   ....[2]....
        /*004c*/ 	.word	0xffffffff


	//   ....[3]....
        /*0050*/ 	.word	0xffffffff


	//   ....[4]....
        /*0054*/ 	.word	0xffffffff


	//----- nvinfo : EIATTR_COOP_GROUP_INSTR_OFFSETS
	.align		4
.L_29:
        /*0058*/ 	.byte	0x04, 0x28
        /*005a*/ 	.short	(.L_31 - .L_30)


	//   ....[0]....
.L_30:
        /*005c*/ 	.word	0x00000060


	//   ....[1]....
        /*0060*/ 	.word	0x00000070


	//   ....[2]....
        /*0064*/ 	.word	0x00000130


	//   ....[3]....
        /*0068*/ 	.word	0x000002c0


	//   ....[4]....
        /*006c*/ 	.word	0x00000f70


	//----- nvinfo : EIATTR_REG_RECONFIG
	.align		4
.L_31:
        /*0070*/ 	.byte	0x01, 0x54
	.zero		2


	//----- nvinfo : EIATTR_SYSCALL_OFFSETS
	.align		4
        /*0074*/ 	.byte	0x04, 0x46
        /*0076*/ 	.short	(.L_33 - .L_32)


	//   ....[0]....
.L_32:
        /*0078*/ 	.word	0x00001130


	//----- nvinfo : EIATTR_MBARRIER_INSTR_OFFSETS
	.align		4
.L_33:
        /*007c*/ 	.byte	0x04, 0x39
        /*007e*/ 	.short	(.L_35 - .L_34)


	//   ....[0]....
.L_34:
        /*0080*/ 	.word	0x00000230
        /*0084*/ 	.word	0x000000ff
        /*0088*/ 	.word	0x00000000
        /*008c*/ 	.short	0x0100
        /*008e*/ 	.byte	0x08
	.zero		1


	//   ....[1]....
        /*0090*/ 	.word	0x00000240
        /*0094*/ 	.word	0x000000ff
        /*0098*/ 	.word	0x00000020
        /*009c*/ 	.short	0x0100
        /*009e*/ 	.byte	0x08
	.zero		1


	//   ....[2]....
        /*00a0*/ 	.word	0x00000250
        /*00a4*/ 	.word	0x000000ff
        /*00a8*/ 	.word	0x00000008
        /*00ac*/ 	.short	0x0100
        /*00ae*/ 	.byte	0x08
	.zero		1


	//   ....[3]....
        /*00b0*/ 	.word	0x00000260
        /*00b4*/ 	.word	0x000000ff
        /*00b8*/ 	.word	0x00000028
        /*00bc*/ 	.short	0x0100
        /*00be*/ 	.byte	0x08
	.zero		1


	//   ....[4]....
        /*00c0*/ 	.word	0x00000270
        /*00c4*/ 	.word	0x000000ff
        /*00c8*/ 	.word	0x00000010
        /*00cc*/ 	.short	0x0100
        /*00ce*/ 	.byte	0x08
	.zero		1


	//   ....[5]....
        /*00d0*/ 	.word	0x00000280
        /*00d4*/ 	.word	0x000000ff
        /*00d8*/ 	.word	0x00000030
        /*00dc*/ 	.short	0x0100
        /*00de*/ 	.byte	0x08
	.zero		1


	//   ....[6]....
        /*00e0*/ 	.word	0x00000290
        /*00e4*/ 	.word	0x000000ff
        /*00e8*/ 	.word	0x00000018
        /*00ec*/ 	.short	0x0100
        /*00ee*/ 	.byte	0x08
	.zero		1


	//   ....[7]....
        /*00f0*/ 	.word	0x000002a0
        /*00f4*/ 	.word	0x000000ff
        /*00f8*/ 	.word	0x00000038
        /*00fc*/ 	.short	0x0100
        /*00fe*/ 	.byte	0x08
	.zero		1


	//   ....[8]....
        /*0100*/ 	.word	0x00000530
        /*0104*/ 	.word	0x000000ff
        /*0108*/ 	.word	0x00000050
        /*010c*/ 	.short	0x0100
        /*010e*/ 	.byte	0x06
	.zero		1


	//   ....[9]....
        /*0110*/ 	.word	0x00000590
        /*0114*/ 	.word	0x000000ff
        /*0118*/ 	.word	0x00000058
        /*011c*/ 	.short	0x0100
        /*011e*/ 	.byte	0x06
	.zero		1


	//   ....[10]....
        /*0120*/ 	.word	0x000011b0
        /*0124*/ 	.word	0x00000003
        /*0128*/ 	.word	0x00000000
        /*012c*/ 	.short	0x010a
        /*012e*/ 	.byte	0x3f
	.zero		1


	//   ....[11]....
        /*0130*/ 	.word	0x000011f0
        /*0134*/ 	.word	0x00000003
        /*0138*/ 	.word	0x00000000
        /*013c*/ 	.short	0x010a
        /*013e*/ 	.byte	0x3f
	.zero		1


	//   ....[12]....
        /*0140*/ 	.word	0x00001490
        /*0144*/ 	.word	0x000000ff
        /*0148*/ 	.word	0x00000000
        /*014c*/ 	.short	0x010a
        /*014e*/ 	.byte	0x04
	.zero		1


	//   ....[13]....
        /*0150*/ 	.word	0x000014d0
        /*0154*/ 	.word	0x000000ff
        /*0158*/ 	.word	0x00000000
        /*015c*/ 	.short	0x010a
        /*015e*/ 	.byte	0x04
	.zero		1


	//   ....[14]....
        /*0160*/ 	.word	0x00001630
        /*0164*/ 	.word	0x000000ff
        /*0168*/ 	.word	0x00000000
        /*016c*/ 	.short	0x0101
        /*016e*/ 	.byte	0x04
	.zero		1


	//   ....[15]....
        /*0170*/ 	.word	0x00001810
        /*0174*/ 	.word	0x000000ff
        /*0178*/ 	.word	0x00000000
        /*017c*/ 	.short	0x0101
        /*017e*/ 	.byte	0x04
	.zero		1


	//   ....[16]....
        /*0180*/ 	.word	0x00006bb0
        /*0184*/ 	.word	0x0000000c
        /*0188*/ 	.word	0x00000020
        /*018c*/ 	.short	0x010a
        /*018e*/ 	.byte	0x3f
	.zero		1


	//   ....[17]....
        /*0190*/ 	.word	0x00006f50
        /*0194*/ 	.word	0x00000005
        /*0198*/ 	.word	0x00000058
        /*019c*/ 	.short	0x0101
        /*019e*/ 	.byte	0x3f
	.zero		1


	//   ....[18]....
        /*01a0*/ 	.word	0x00007650
        /*01a4*/ 	.word	0x00000007
        /*01a8*/ 	.word	0x00000000
        /*01ac*/ 	.short	0x010a
        /*01ae*/ 	.byte	0x3f
	.zero		1


	//   ....[19]....
        /*01b0*/ 	.word	0x000076d0
        /*01b4*/ 	.word	0x00000006
        /*01b8*/ 	.word	0x00000000
        /*01bc*/ 	.short	0x010a
        /*01be*/ 	.byte	0x3f
	.zero		1


	//   ....[20]....
        /*01c0*/ 	.word	0x00007760
        /*01c4*/ 	.word	0x00000007
        /*01c8*/ 	.word	0x00000000
        /*01cc*/ 	.short	0x010a
        /*01ce*/ 	.byte	0x3f
	.zero		1


	//   ....[21]....
        /*01d0*/ 	.word	0x000077f0
        /*01d4*/ 	.word	0x00000005
        /*01d8*/ 	.word	0x00000000
        /*01dc*/ 	.short	0x010a
        /*01de*/ 	.byte	0x3f
	.zero		1


	//   ....[22]....
        /*01e0*/ 	.word	0x00007850
        /*01e4*/ 	.word	0x00000003
        /*01e8*/ 	.word	0x00000000
        /*01ec*/ 	.short	0x010a
        /*01ee*/ 	.byte	0x3f
	.zero		1


	//   ....[23]....
        /*01f0*/ 	.word	0x000078b0
        /*01f4*/ 	.word	0x00000004
        /*01f8*/ 	.word	0x00000000
        /*01fc*/ 	.short	0x010a
        /*01fe*/ 	.byte	0x3f
	.zero		1


	//   ....[24]....
        /*0200*/ 	.word	0x00007980
        /*0204*/ 	.word	0x0000000c
        /*0208*/ 	.word	0x00000020
        /*020c*/ 	.short	0x010a
        /*020e*/ 	.byte	0x3f
	.zero		1


	//   ....[25]....
        /*0210*/ 	.word	0x00007a50
        /*0214*/ 	.word	0x00000007
        /*0218*/ 	.word	0x00000000
        /*021c*/ 	.short	0x010a
        /*021e*/ 	.byte	0x3f
	.zero		1


	//   ....[26]....
        /*0220*/ 	.word	0x00007aa0
        /*0224*/ 	.word	0x00000006
        /*0228*/ 	.word	0x00000000
        /*022c*/ 	.short	0x010a
        /*022e*/ 	.byte	0x3f
	.zero		1


	//   ....[27]....
        /*0230*/ 	.word	0x00007af0
        /*0234*/ 	.word	0x00000007
        /*0238*/ 	.word	0x00000000
        /*023c*/ 	.short	0x010a
        /*023e*/ 	.byte	0x3f
	.zero		1


	//----- nvinfo : EIATTR_NUM_MBARRIERS
	.align		4
.L_35:
        /*0240*/ 	.byte	0x03, 0x38
        /*0242*/ 	.short	0x000a


	//----- nvinfo : EIATTR_EXIT_INSTR_OFFSETS
	.align		4
        /*0244*/ 	.byte	0x04, 0x1c
        /*0246*/ 	.short	(.L_37 - .L_36)


	//   ....[0]....
.L_36:
        /*0248*/ 	.word	0x000005e0


	//   ....[1]....
        /*024c*/ 	.word	0x00000ea0


	//   ....[2]....
        /*0250*/ 	.word	0x00006220


	//   ....[3]....
        /*0254*/ 	.word	0x00006850


	//   ....[4]....
        /*0258*/ 	.word	0x00007840


	//----- nvinfo : EIATTR_MAX_THREADS
	.align		4
.L_37:
        /*025c*/ 	.byte	0x04, 0x05
        /*025e*/ 	.short	(.L_39 - .L_38)
.L_38:
        /*0260*/ 	.word	0x00000180
        /*0264*/ 	.word	0x00000001
        /*0268*/ 	.word	0x00000001


	//----- nvinfo : EIATTR_CRS_STACK_SIZE
	.align		4
.L_39:
        /*026c*/ 	.byte	0x04, 0x1e
        /*026e*/ 	.short	(.L_41 - .L_40)
.L_40:
        /*0270*/ 	.word	0x00000000


	//----- nvinfo : EIATTR_CBANK_PARAM_SIZE
	.align		4
.L_41:
        /*0274*/ 	.byte	0x03, 0x19
        /*0276*/ 	.short	0x0470


	//----- nvinfo : EIATTR_PARAM_CBANK
	.align		4
        /*0278*/ 	.byte	0x04, 0x0a
        /*027a*/ 	.short	(.L_43 - .L_42)
	.align		4
.L_42:
        /*027c*/ 	.word	index@(.nv.constant0._ZN7cutlass13device_kernelINS_4gemm6kernel13GemmUniversalIN4cute5tupleIJiiiiEEENS1_10collective13CollectiveMmaINS1_34MainloopSm90TmaGmmaWarpSpecializedILi4ENS5_IJNS4_1CILi1EEESB_SB_EEENS1_35KernelTmaWarpSpecializedCooperativeEEENS5_IJNSA_ILi128EEESF_NSA_ILi32EEEEEENS_10bfloat16_tENS5_IJlSB_lEEESI_SJ_NS4_8TiledMMAINS4_8MMA_AtomIJNS4_4SM904GMMA28MMA_64x128x16_F32BF16BF16_SSILNSN_5MajorE0ELSP_0ELNSN_7ScaleInE1ELSQ_1EEEEEENS4_6LayoutINS5_IJNSA_ILi2EEESB_SB_EEENS5_IJSB_NSA_ILi0EEESW_EEEEENS5_IJNS4_10UnderscoreESZ_SZ_EEEEENS4_13SM90_TMA_LOADENS4_14ComposedLayoutINS4_7SwizzleILi2ELi4ELi3EEENS4_18smem_ptr_flag_bitsILi16EEENST_INS5_IJNSA_ILi8EEESG_EEENS5_IJSG_SB_EEEEEEEvNS4_8identityES12_S1C_vS1D_EENS_8epilogue10collective6detail29Sm90TmaWarpSpecializedAdapterINS1G_15DefaultEpilogueISI_SJ_SJ_NS1F_6thread17LinearCombinationISI_Li1EffLNS1K_9ScaleType4KindE0ELNS_15FloatRoundStyleE2ESI_EENS1_15EpilogueDefaultEEEEEvvEEEEvNT_6ParamsE)
        /*0280*/ 	.short	0x0210
        /*0282*/ 	.short	0x0470


	//----- nvinfo : EIATTR_SW_WAR
	.align		4
.L_43:
        /*0284*/ 	.byte	0x04, 0x36
        /*0286*/ 	.short	(.L_45 - .L_44)
.L_44:
        /*0288*/ 	.word	0x00000008
.L_45:


//--------------------- .nv.callgraph             --------------------------
	.section	.nv.callgraph,"",@"SHT_CUDA_CALLGRAPH"
	.align	4
	.sectionentsize	8
	.align		4
        /*0000*/ 	.word	0x00000000
	.align		4
        /*0004*/ 	.word	0xffffffff
	.align		4
        /*0008*/ 	.word	index@(_ZN7cutlass13device_kernelINS_4gemm6kernel13GemmUniversalIN4cute5tupleIJiiiiEEENS1_10collective13CollectiveMmaINS1_34MainloopSm90TmaGmmaWarpSpecializedILi4ENS5_IJNS4_1CILi1EEESB_SB_EEENS1_35KernelTmaWarpSpecializedCooperativeEEENS5_IJNSA_ILi128EEESF_NSA_ILi32EEEEEENS_10bfloat16_tENS5_IJlSB_lEEESI_SJ_NS4_8TiledMMAINS4_8MMA_AtomIJNS4_4SM904GMMA28MMA_64x128x16_F32BF16BF16_SSILNSN_5MajorE0ELSP_0ELNSN_7ScaleInE1ELSQ_1EEEEEENS4_6LayoutINS5_IJNSA_ILi2EEESB_SB_EEENS5_IJSB_NSA_ILi0EEESW_EEEEENS5_IJNS4_10UnderscoreESZ_SZ_EEEEENS4_13SM90_TMA_LOADENS4_14ComposedLayoutINS4_7SwizzleILi2ELi4ELi3EEENS4_18smem_ptr_flag_bitsILi16EEENST_INS5_IJNSA_ILi8EEESG_EEENS5_IJSG_SB_EEEEEEEvNS4_8identityES12_S1C_vS1D_EENS_8epilogue10collective6detail29Sm90TmaWarpSpecializedAdapterINS1G_15DefaultEpilogueISI_SJ_SJ_NS1F_6thread17LinearCombinationISI_Li1EffLNS1K_9ScaleType4KindE0ELNS_15FloatRoundStyleE2ESI_EENS1_15EpilogueDefaultEEEEEvvEEEEvNT_6ParamsE)
	.align		4
        /*000c*/ 	.word	index@(__assertfail)
	.align		4
        /*0010*/ 	.word	0x00000000
	.align		4
        /*0014*/ 	.word	0xfffffffe
	.align		4
        /*0018*/ 	.word	0x00000000
	.align		4
        /*001c*/ 	.word	0xfffffffd
	.align		4
        /*0020*/ 	.word	0x00000000
	.align		4
        /*0024*/ 	.word	0xfffffffc


//--------------------- .nv.constant4             --------------------------
	.section	.nv.constant4,"a",@progbits
	.align	8
	.align		8
.nv.constant4:
        /*0000*/ 	.dword	__assertfail
	.align		8
        /*0008*/ 	.dword	__unnamed_1
	.align		8
        /*0010*/ 	.dword	_ZN39_INTERNAL_61ae9470_4_k_cu_24b3e0dc_28494cuda3std3__45__cpo5beginE
	.align		8
        /*0018*/ 	.dword	_ZN39_INTERNAL_61ae9470_4_k_cu_24b3e0dc_28494cuda3std3__45__cpo3endE
	.align		8
        /*0020*/ 	.dword	_ZN39_INTERNAL_61ae9470_4_k_cu_24b3e0dc_28494cuda3std3__45__cpo6cbeginE
	.align		8
        /*0028*/ 	.dword	_ZN39_INTERNAL_61ae9470_4_k_cu_24b3e0dc_28494cuda3std3__45__cpo4cendE
	.align		8
        /*0030*/ 	.dword	_ZN39_INTERNAL_61ae9470_4_k_cu_24b3e0dc_28494cuda3std3__441_GLOBAL__N__61ae9470_4_k_cu_24b3e0dc_28496ignoreE
	.align		8
        /*0038*/ 	.dword	_ZN39_INTERNAL_61ae9470_4_k_cu_24b3e0dc_28494cuda3std3__419piecewise_constructE
	.align		8
        /*0040*/ 	.dword	_ZN39_INTERNAL_61ae9470_4_k_cu_24b3e0dc_28494cuda3std3__48in_placeE
	.align		8
        /*0048*/ 	.dword	_ZN39_INTERNAL_61ae9470_4_k_cu_24b3e0dc_28494cuda3std6ranges3__45__cpo4swapE
	.align		8
        /*0050*/ 	.dword	_ZN39_INTERNAL_61ae9470_4_k_cu_24b3e0dc_28494cuda3std6ranges3__45__cpo9iter_moveE
	.align		8
        /*0058*/ 	.dword	_ZN39_INTERNAL_61ae9470_4_k_cu_24b3e0dc_28494cute7productE
	.align		8
        /*0060*/ 	.dword	_ZN39_INTERNAL_61ae9470_4_k_cu_24b3e0dc_28494cute1_E
	.align		8
        /*0068*/ 	.dword	$str$22
	.align		8
        /*0070*/ 	.dword	$str$23


//--------------------- .text._ZN7cutlass13device_kernelINS_4gemm6kernel13GemmUniversalIN4cute5tupleIJiiiiEEENS1_10collective13CollectiveMmaINS1_34MainloopSm90TmaGmmaWarpSpecializedILi4ENS5_IJNS4_1CILi1EEESB_SB_EEENS1_35KernelTmaWarpSpecializedCooperativeEEENS5_IJNSA_ILi128EEESF_NSA_ILi32EEEEEENS_10bfloat16_tENS5_IJlSB_lEEESI_SJ_NS4_8TiledMMAINS4_8MMA_AtomIJNS4_4SM904GMMA28MMA_64x128x16_F32BF16BF16_SSILNSN_5MajorE0ELSP_0ELNSN_7ScaleInE1ELSQ_1EEEEEENS4_6LayoutINS5_IJNSA_ILi2EEESB_SB_EEENS5_IJSB_NSA_ILi0EEESW_EEEEENS5_IJNS4_10UnderscoreESZ_SZ_EEEEENS4_13SM90_TMA_LOADENS4_14ComposedLayoutINS4_7SwizzleILi2ELi4ELi3EEENS4_18smem_ptr_flag_bitsILi16EEENST_INS5_IJNSA_ILi8EEESG_EEENS5_IJSG_SB_EEEEEEEvNS4_8identityES12_S1C_vS1D_EENS_8epilogue10collective6detail29Sm90TmaWarpSpecializedAdapterINS1G_15DefaultEpilogueISI_SJ_SJ_NS1F_6thread17LinearCombinationISI_Li1EffLNS1K_9ScaleType4KindE0ELNS_15FloatRoundStyleE2ESI_EENS1_15EpilogueDefaultEEEEEvvEEEEvNT_6ParamsE --------------------------
	.section	.text._ZN7cutlass13device_kernelINS_4gemm6kernel13GemmUniversalIN4cute5tupleIJiiiiEEENS1_10collective13CollectiveMmaINS1_34MainloopSm90TmaGmmaWarpSpecializedILi4ENS5_IJNS4_1CILi1EEESB_SB_EEENS1_35KernelTmaWarpSpecializedCooperativeEEENS5_IJNSA_ILi128EEESF_NSA_ILi32EEEEEENS_10bfloat16_tENS5_IJlSB_lEEESI_SJ_NS4_8TiledMMAINS4_8MMA_AtomIJNS4_4SM904GMMA28MMA_64x128x16_F32BF16BF16_SSILNSN_5MajorE0ELSP_0ELNSN_7ScaleInE1ELSQ_1EEEEEENS4_6LayoutINS5_IJNSA_ILi2EEESB_SB_EEENS5_IJSB_NSA_ILi0EEESW_EEEEENS5_IJNS4_10UnderscoreESZ_SZ_EEEEENS4_13SM90_TMA_LOADENS4_14ComposedLayoutINS4_7SwizzleILi2ELi4ELi3EEENS4_18smem_ptr_flag_bitsILi16EEENST_INS5_IJNSA_ILi8EEESG_EEENS5_IJSG_SB_EEEEEEEvNS4_8identityES12_S1C_vS1D_EENS_8epilogue10collective6detail29Sm90TmaWarpSpecializedAdapterINS1G_15DefaultEpilogueISI_SJ_SJ_NS1F_6thread17LinearCombinationISI_Li1EffLNS1K_9ScaleType4KindE0ELNS_15FloatRoundStyleE2ESI_EENS1_15EpilogueDefaultEEEEEvvEEEEvNT_6ParamsE,"ax",@progbits
	.align	128
.text._ZN7cutlass13device_kernelINS_4gemm6kernel13GemmUniversalIN4cute5tupleIJiiiiEEENS1_10collective13CollectiveMmaINS1_34MainloopSm90TmaGmmaWarpSpecializedILi4ENS5_IJNS4_1CILi1EEESB_SB_EEENS1_35KernelTmaWarpSpecializedCooperativeEEENS5_IJNSA_ILi128EEESF_NSA_ILi32EEEEEENS_10bfloat16_tENS5_IJlSB_lEEESI_SJ_NS4_8TiledMMAINS4_8MMA_AtomIJNS4_4SM904GMMA28MMA_64x128x16_F32BF16BF16_SSILNSN_5MajorE0ELSP_0ELNSN_7ScaleInE1ELSQ_1EEEEEENS4_6LayoutINS5_IJNSA_ILi2EEESB_SB_EEENS5_IJSB_NSA_ILi0EEESW_EEEEENS5_IJNS4_10UnderscoreESZ_SZ_EEEEENS4_13SM90_TMA_LOADENS4_14ComposedLayoutINS4_7SwizzleILi2ELi4ELi3EEENS4_18smem_ptr_flag_bitsILi16EEENST_INS5_IJNSA_ILi8EEESG_EEENS5_IJSG_SB_EEEEEEEvNS4_8identityES12_S1C_vS1D_EENS_8epilogue10collective6detail29Sm90TmaWarpSpecializedAdapterINS1G_15DefaultEpilogueISI_SJ_SJ_NS1F_6thread17LinearCombinationISI_Li1EffLNS1K_9ScaleType4KindE0ELNS_15FloatRoundStyleE2ESI_EENS1_15EpilogueDefaultEEEEEvvEEEEvNT_6ParamsE:
        .type           _ZN7cutlass13device_kernelINS_4gemm6kernel13GemmUniversalIN4cute5tupleIJiiiiEEENS1_10collective13CollectiveMmaINS1_34MainloopSm90TmaGmmaWarpSpecializedILi4ENS5_IJNS4_1CILi1EEESB_SB_EEENS1_35KernelTmaWarpSpecializedCooperativeEEENS5_IJNSA_ILi128EEESF_NSA_ILi32EEEEEENS_10bfloat16_tENS5_IJlSB_lEEESI_SJ_NS4_8TiledMMAINS4_8MMA_AtomIJNS4_4SM904GMMA28MMA_64x128x16_F32BF16BF16_SSILNSN_5MajorE0ELSP_0ELNSN_7ScaleInE1ELSQ_1EEEEEENS4_6LayoutINS5_IJNSA_ILi2EEESB_SB_EEENS5_IJSB_NSA_ILi0EEESW_EEEEENS5_IJNS4_10UnderscoreESZ_SZ_EEEEENS4_13SM90_TMA_LOADENS4_14ComposedLayoutINS4_7SwizzleILi2ELi4ELi3EEENS4_18smem_ptr_flag_bitsILi16EEENST_INS5_IJNSA_ILi8EEESG_EEENS5_IJSG_SB_EEEEEEEvNS4_8identityES12_S1C_vS1D_EENS_8epilogue10collective6detail29Sm90TmaWarpSpecializedAdapterINS1G_15DefaultEpilogueISI_SJ_SJ_NS1F_6thread17LinearCombinationISI_Li1EffLNS1K_9ScaleType4KindE0ELNS_15FloatRoundStyleE2ESI_EENS1_15EpilogueDefaultEEEEEvvEEEEvNT_6ParamsE,@function
        .size           _ZN7cutlass13device_kernelINS_4gemm6kernel13GemmUniversalIN4cute5tupleIJiiiiEEENS1_10collective13CollectiveMmaINS1_34MainloopSm90TmaGmmaWarpSpecializedILi4ENS5_IJNS4_1CILi1EEESB_SB_EEENS1_35KernelTmaWarpSpecializedCooperativeEEENS5_IJNSA_ILi128EEESF_NSA_ILi32EEEEEENS_10bfloat16_tENS5_IJlSB_lEEESI_SJ_NS4_8TiledMMAINS4_8MMA_AtomIJNS4_4SM904GMMA28MMA_64x128x16_F32BF16BF16_SSILNSN_5MajorE0ELSP_0ELNSN_7ScaleInE1ELSQ_1EEEEEENS4_6LayoutINS5_IJNSA_ILi2EEESB_SB_EEENS5_IJSB_NSA_ILi0EEESW_EEEEENS5_IJNS4_10UnderscoreESZ_SZ_EEEEENS4_13SM90_TMA_LOADENS4_14ComposedLayoutINS4_7SwizzleILi2ELi4ELi3EEENS4_18smem_ptr_flag_bitsILi16EEENST_INS5_IJNSA_ILi8EEESG_EEENS5_IJSG_SB_EEEEEEEvNS4_8identityES12_S1C_vS1D_EENS_8epilogue10collective6detail29Sm90TmaWarpSpecializedAdapterINS1G_15DefaultEpilogueISI_SJ_SJ_NS1F_6thread17LinearCombinationISI_Li1EffLNS1K_9ScaleType4KindE0ELNS_15FloatRoundStyleE2ESI_EENS1_15EpilogueDefaultEEEEEvvEEEEvNT_6ParamsE,(.L_x_194 - _ZN7cutlass13device_kernelINS_4gemm6kernel13GemmUniversalIN4cute5tupleIJiiiiEEENS1_10collective13CollectiveMmaINS1_34MainloopSm90TmaGmmaWarpSpecializedILi4ENS5_IJNS4_1CILi1EEESB_SB_EEENS1_35KernelTmaWarpSpecializedCooperativeEEENS5_IJNSA_ILi128EEESF_NSA_ILi32EEEEEENS_10bfloat16_tENS5_IJlSB_lEEESI_SJ_NS4_8TiledMMAINS4_8MMA_AtomIJNS4_4SM904GMMA28MMA_64x128x16_F32BF16BF16_SSILNSN_5MajorE0ELSP_0ELNSN_7ScaleInE1ELSQ_1EEEEEENS4_6LayoutINS5_IJNSA_ILi2EEESB_SB_EEENS5_IJSB_NSA_ILi0EEESW_EEEEENS5_IJNS4_10UnderscoreESZ_SZ_EEEEENS4_13SM90_TMA_LOADENS4_14ComposedLayoutINS4_7SwizzleILi2ELi4ELi3EEENS4_18smem_ptr_flag_bitsILi16EEENST_INS5_IJNSA_ILi8EEESG_EEENS5_IJSG_SB_EEEEEEEvNS4_8identityES12_S1C_vS1D_EENS_8epilogue10collective6detail29Sm90TmaWarpSpecializedAdapterINS1G_15DefaultEpilogueISI_SJ_SJ_NS1F_6thread17LinearCombinationISI_Li1EffLNS1K_9ScaleType4KindE0ELNS_15FloatRoundStyleE2ESI_EENS1_15EpilogueDefaultEEEEEvvEEEEvNT_6ParamsE)
        .other          _ZN7cutlass13device_kernelINS_4gemm6kernel13GemmUniversalIN4cute5tupleIJiiiiEEENS1_10collective13CollectiveMmaINS1_34MainloopSm90TmaGmmaWarpSpecializedILi4ENS5_IJNS4_1CILi1EEESB_SB_EEENS1_35KernelTmaWarpSpecializedCooperativeEEENS5_IJNSA_ILi128EEESF_NSA_ILi32EEEEEENS_10bfloat16_tENS5_IJlSB_lEEESI_SJ_NS4_8TiledMMAINS4_8MMA_AtomIJNS4_4SM904GMMA28MMA_64x128x16_F32BF16BF16_SSILNSN_5MajorE0ELSP_0ELNSN_7ScaleInE1ELSQ_1EEEEEENS4_6LayoutINS5_IJNSA_ILi2EEESB_SB_EEENS5_IJSB_NSA_ILi0EEESW_EEEEENS5_IJNS4_10UnderscoreESZ_SZ_EEEEENS4_13SM90_TMA_LOADENS4_14ComposedLayoutINS4_7SwizzleILi2ELi4ELi3EEENS4_18smem_ptr_flag_bitsILi16EEENST_INS5_IJNSA_ILi8EEESG_EEENS5_IJSG_SB_EEEEEEEvNS4_8identityES12_S1C_vS1D_EENS_8epilogue10collective6detail29Sm90TmaWarpSpecializedAdapterINS1G_15DefaultEpilogueISI_SJ_SJ_NS1F_6thread17LinearCombinationISI_Li1EffLNS1K_9ScaleType4KindE0ELNS_15FloatRoundStyleE2ESI_EENS1_15EpilogueDefaultEEEEEvvEEEEvNT_6ParamsE,@"STO_CUDA_ENTRY STV_DEFAULT"
_ZN7cutlass13device_kernelINS_4gemm6kernel13GemmUniversalIN4cute5tupleIJiiiiEEENS1_10collective13CollectiveMmaINS1_34MainloopSm90TmaGmmaWarpSpecializedILi4ENS5_IJNS4_1CILi1EEESB_SB_EEENS1_35KernelTmaWarpSpecializedCooperativeEEENS5_IJNSA_ILi128EEESF_NSA_ILi32EEEEEENS_10bfloat16_tENS5_IJlSB_lEEESI_SJ_NS4_8TiledMMAINS4_8MMA_AtomIJNS4_4SM904GMMA28MMA_64x128x16_F32BF16BF16_SSILNSN_5MajorE0ELSP_0ELNSN_7ScaleInE1ELSQ_1EEEEEENS4_6LayoutINS5_IJNSA_ILi2EEESB_SB_EEENS5_IJSB_NSA_ILi0EEESW_EEEEENS5_IJNS4_10UnderscoreESZ_SZ_EEEEENS4_13SM90_TMA_LOADENS4_14ComposedLayoutINS4_7SwizzleILi2ELi4ELi3EEENS4_18smem_ptr_flag_bitsILi16EEENST_INS5_IJNSA_ILi8EEESG_EEENS5_IJSG_SB_EEEEEEEvNS4_8identityES12_S1C_vS1D_EENS_8epilogue10collective6detail29Sm90TmaWarpSpecializedAdapterINS1G_15DefaultEpilogueISI_SJ_SJ_NS1F_6thread17LinearCombinationISI_Li1EffLNS1K_9ScaleType4KindE0ELNS_15FloatRoundStyleE2ESI_EENS1_15EpilogueDefaultEEEEEvvEEEEvNT_6ParamsE:
[----:B------:R-:W0:Y:S01]  /*0000*/  LDC R1, c[0x0][0x28] ;  /* 0x00000a00ff017b82 */ /* 0x000e220000000800 */
[----:B------:R-:W1:Y:S01]  /*0010*/  S2R R18, SR_TID.X ;  /* 0x0000000000127919 */ /* 0x000e620000002100 */
[----:B------:R-:W-:Y:S01]  /*0020*/  ELECT P0, URZ, PT ;  /* 0x00000000003f782f */ /* 0x000fe20003800000 */
[----:B------:R-:W-:Y:S01]  /*0030*/  BSSY B0, `(.L_x_0) ;  /* 0x000000f000007945 */ /* 0x000fe20003800000 */
[--C-:B-1----:R-:W-:Y:S02]  /*0040*/  SHF.R.U32.HI R0, RZ, 0x5, R18.reuse ;  /* 0x00000005ff007819 */ /* 0x102fe40000011612 */
[----:B------:R-:W-:-:S03]  /*0050*/  SHF.R.U32.HI R22, RZ, 0x7, R18 ;  /* 0x00000007ff167819 */ /* 0x000fc60000011612 */
[----:B------:R-:W1:Y:S04]  /*0060*/  SHFL.IDX PT, R5, R0, RZ, 0x1f ;  /* 0x00001fff00057589 */ /* 0x000e6800000e0000 */
[----:B------:R2:W3:Y:S01]  /*0070*/  SHFL.IDX PT, R8, R22, RZ, 0x1f ;  /* 0x00001fff16087589 */ /* 0x0004e200000e0000 */
[----:B-1----:R-:W-:-:S13]  /*0080*/  ISETP.NE.OR P0, PT, R5, RZ, !P0 ;  /* 0x000000ff0500720c */ /* 0x002fda0004705670 */
[----:B0-23--:R-:W-:Y:S05]  /*0090*/  @P0 BRA `(.L_x_1) ;  /* 0x0000000000200947 */ /* 0x00dfea0003800000 */
[----:B------:R-:W-:Y:S02]  /*00a0*/  ULDC.64 UR4, c[0x0][0x198] ;  /* 0x0000660000047ab9 */ /* 0x000fe40000000a00 */
[----:B------:R-:W-:Y:S02]  /*00b0*/  UIADD3 UR6, UP0, UR4, 0xf0, URZ ;  /* 0x000000f004067890 */ /* 0x000fe4000ff1e03f */
[----:B------:R-:W-:Y:S02]  /*00c0*/  UIADD3 UR4, UP1, UR4, 0x1f0, URZ ;  /* 0x000001f004047890 */ /* 0x000fe4000ff3e03f */
[----:B------:R-:W-:Y:S02]  /*00d0*/  UIADD3.X UR7, URZ, UR5, URZ, UP0, !UPT ;  /* 0x000000053f077290 */ /* 0x000fe400087fe43f */
[----:B------:R-:W-:-:S07]  /*00e0*/  UIADD3.X UR5, URZ, UR5, URZ, UP1, !UPT ;  /* 0x000000053f057290 */ /* 0x000fce0008ffe43f */
[----:B------:R0:W-:Y:S02]  /*00f0*/  UTMACCTL.PF [UR6] ;  /* 0x00000000060079b9 */ /* 0x0001e40008040000 */
[----:B------:R0:W-:Y:S02]  /*0100*/  UTMACCTL.PF [UR4] ;  /* 0x00000000040079b9 */ /* 0x0001e40008040000 */
[----:B0-----:R-:W-:Y:S01]  /*0110*/  NOP ;  /* 0x0000000000007918 */ /* 0x001fe20000000000 */
.L_x_1:
[----:B------:R-:W-:Y:S05]  /*0120*/  BSYNC B0 ;  /* 0x0000000000007941 */ /* 0x000fea0003800000 */
.L_x_0:
[----:B------:R-:W0:Y:S02]  /*0130*/  SHFL.IDX PT, R2, R0, RZ, 0x1f ;  /* 0x00001fff00027589 */ /* 0x000e2400000e0000 */
[----:B0-----:R-:W-:-:S13]  /*0140*/  ISETP.NE.AND P0, PT, R2, RZ, PT ;  /* 0x000000ff0200720c */ /* 0x001fda0003f05270 */
[----:B------:R-:W-:Y:S05]  /*0150*/  @P0 BRA `(.L_x_2) ;  /* 0x0000000000580947 */ /* 0x000fea0003800000 */
[----:B------:R-:W0:Y:S01]  /*0160*/  S2UR UR8, SR_CgaCtaId ;  /* 0x00000000000879c3 */ /* 0x000e220000008800 */
[----:B------:R-:W-:Y:S01]  /*0170*/  UMOV UR4, 0x400 ;  /* 0x0000040000047882 */ /* 0x000fe20000000000 */
[----:B------:R-:W-:Y:S01]  /*0180*/  UMOV UR5, 0x1 ;  /* 0x0000000100057882 */ /* 0x000fe20000000000 */
[----:B------:R-:W-:Y:S01]  /*0190*/  UMOV UR6, 0x100 ;  /* 0x0000010000067882 */ /* 0x000fe20000000000 */
[----:B------:R-:W-:Y:S01]  /*01a0*/  ELECT P0, URZ, PT ;  /* 0x00000000003f782f */ /* 0x000fe20003800000 */
[----:B------:R-:W-:-:S04]  /*01b0*/  UIADD3 UR6, -UR6, 0x100000, URZ ;  /* 0x0010000006067890 */ /* 0x000fc8000fffe13f */
[----:B------:R-:W-:Y:S02]  /*01c0*/  USHF.L.U32 UR7, UR6, 0xb, URZ ;  /* 0x0000000b06077899 */ /* 0x000fe4000800063f */
[----:B------:R-:W-:Y:S02]  /*01d0*/  USHF.L.U32 UR6, UR6, 0x1, URZ ;  /* 0x0000000106067899 */ /* 0x000fe4000800063f */
[----:B0-----:R-:W-:Y:S02]  /*01e0*/  ULEA UR8, UR8, UR4, 0x18 ;  /* 0x0000000408087291 */ /* 0x001fe4000f8ec03f */
[----:B------:R-:W-:-:S04]  /*01f0*/  UIADD3 UR4, -UR5, 0x100000, URZ ;  /* 0x0010000005047890 */ /* 0x000fc8000fffe13f */
[----:B------:R-:W-:Y:S02]  /*0200*/  USHF.L.U32 UR5, UR4, 0xb, URZ ;  /* 0x0000000b04057899 */ /* 0x000fe4000800063f */
[----:B------:R-:W-:Y:S01]  /*0210*/  USHF.L.U32 UR4, UR4, 0x1, URZ ;  /* 0x0000000104047899 */ /* 0x000fe2000800063f */
[----:B------:R-:W0:Y:S11]  /*0220*/  FENCE.VIEW.ASYNC.S ;  /* 0x00000000000073c6 */ /* 0x000e360000000000 */
[----:B0-----:R0:W1:Y:S01]  /*0230*/  SYNCS.EXCH.64 URZ, [UR8], UR4 ;  /* 0x00000004083f75b2 */ /* 0x0010620008000100 */
[----:B------:R0:W2:Y:S01]  /*0240*/  SYNCS.EXCH.64 URZ, [UR8+0x20], UR6 ;  /* 0x00002006083f75b2 */ /* 0x0000a20008000100 */
[----:B------:R0:W3:Y:S01]  /*0250*/  SYNCS.EXCH.64 URZ, [UR8+0x8], UR4 ;  /* 0x00000804083f75b2 */ /* 0x0000e20008000100 */
[----:B------:R0:W4:Y:S01]  /*0260*/  SYNCS.EXCH.64 URZ, [UR8+0x28], UR6 ;  /* 0x00002806083f75b2 */ /* 0x0001220008000100 */
[----:B------:R0:W0:Y:S01]  /*0270*/  SYNCS.EXCH.64 URZ, [UR8+0x10], UR4 ;  /* 0x00001004083f75b2 */ /* 0x0000220008000100 */
[----:B------:R0:W0:Y:S01]  /*0280*/  SYNCS.EXCH.64 URZ, [UR8+0x30], UR6 ;  /* 0x00003006083f75b2 */ /* 0x0000220008000100 */
[----:B------:R0:W0:Y:S01]  /*0290*/  SYNCS.EXCH.64 URZ, [UR8+0x18], UR4 ;  /* 0x00001804083f75b2 */ /* 0x0000220008000100 */
[----:B------:R0:W0:Y:S01]  /*02a0*/  SYNCS.EXCH.64 URZ, [UR8+0x38], UR6 ;  /* 0x00003806083f75b2 */ /* 0x0000220008000100 */
[----:B------:R-:W-:Y:S01]  /*02b0*/  NOP ;  /* 0x0000000000007918 */ /* 0x000fe20000000000 */
.L_x_2:
[----:B------:R-:W5:Y:S01]  /*02c0*/  SHFL.IDX PT, R0, R0, RZ, 0x1f ;  /* 0x00001fff00007589 */ /* 0x000f6200000e0000 */
[----:B------:R-:W-:Y:S01]  /*02d0*/  ELECT P0, URZ, PT ;  /* 0x00000000003f782f */ /* 0x000fe20003800000 */
[----:B------:R-:W1:Y:S01]  /*02e0*/  LDC R2, c[0x0][0x65c] ;  /* 0x00019700ff027b82 */ /* 0x000e620000000800 */
[----:B------:R-:W-:Y:S01]  /*02f0*/  SHF.R.S32.HI R6, RZ, 0x1f, R5 ;  /* 0x0000001fff067819 */ /* 0x000fe20000011405 */
[----:B------:R-:W2:Y:S01]  /*0300*/  S2R R3, SR_CTAID.Y ;  /* 0x0000000000037919 */ /* 0x000ea20000002600 */
[----:B0-----:R-:W-:Y:S01]  /*0310*/  UMOV UR4, 0x20 ;  /* 0x0000002000047882 */ /* 0x001fe20000000000 */
[----:B------:R-:W-:Y:S01]  /*0320*/  ISETP.NE.AND P2, PT, R8, RZ, PT ;  /* 0x000000ff0800720c */ /* 0x000fe20003f45270 */
[----:B------:R-:W-:Y:S01]  /*0330*/  NOP ;  /* 0x0000000000007918 */ /* 0x000fe20000000000 */
[----:B------:R-:W0:Y:S01]  /*0340*/  S2R R4, SR_CTAID.X ;  /* 0x0000000000047919 */ /* 0x000e220000002500 */
[----:B------:R-:W-:Y:S01]  /*0350*/  LEA.HI R6, R6, R5, RZ, 0x2 ;  /* 0x0000000506067211 */ /* 0x000fe200078f10ff */
[----:B------:R-:W-:Y:S01]  /*0360*/  NOP ;  /* 0x0000000000007918 */ /* 0x000fe20000000000 */
[----:B-----5:R-:W-:-:S02]  /*0370*/  ISETP.NE.OR P0, PT, R0, RZ, !P0 ;  /* 0x000000ff0000720c */ /* 0x020fc40004705670 */
[----:B-1----:R-:W-:-:S04]  /*0380*/  ISETP.NE.AND P3, PT, R2, 0x1, PT ;  /* 0x000000010200780c */ /* 0x002fc80003f65270 */
[----:B------:R-:W-:Y:S02]  /*0390*/  P2R R0, PR, RZ, 0x8 ;  /* 0x00000008ff007803 */ /* 0x000fe40000000000 */
[----:B------:R-:W-:-:S05]  /*03a0*/  LOP3.LUT R0, R6, 0xfffffffc, RZ, 0xc0, !PT ;  /* 0xfffffffc06007812 */ /* 0x000fca00078ec0ff */
[----:B------:R-:W-:Y:S01]  /*03b0*/  VOTEU.ALL UP0, P0 ;  /* 0x00000000003f7886 */ /* 0x000fe20000000000 */
[----:B------:R-:W-:Y:S01]  /*03c0*/  IMAD.IADD R0, R5, 0x1, -R0 ;  /* 0x0000000105007824 */ /* 0x000fe200078e0a00 */
[----:B------:R-:W0:Y:S01]  /*03d0*/  @P3 LDC R17, c[0x0][0x10] ;  /* 0x00000400ff113b82 */ /* 0x000e220000000800 */
[----:B------:R-:W-:Y:S01]  /*03e0*/  VOTEU.ALL UP1, P0 ;  /* 0x00000000003f7886 */ /* 0x000fe20000020000 */
[----:B--2---:R-:W-:Y:S01]  /*03f0*/  @P3 IMAD.MOV.U32 R6, RZ, RZ, R3 ;  /* 0x000000ffff063224 */ /* 0x004fe200078e0003 */
[----:B------:R-:W-:Y:S01]  /*0400*/  @!UP0 UMOV UR6, 0x400 ;  /* 0x0000040000068882 */ /* 0x000fe20000000000 */
[----:B------:R-:W-:-:S04]  /*0410*/  @!UP0 UIADD3 UR4, -UR4, 0x100000, URZ ;  /* 0x0010000004048890 */ /* 0x000fc8000fffe13f */
[----:B------:R-:W-:Y:S02]  /*0420*/  @!UP0 USHF.L.U32 UR5, UR4, 0xb, URZ ;  /* 0x0000000b04058899 */ /* 0x000fe4000800063f */
[----:B------:R-:W-:Y:S01]  /*0430*/  @!UP0 USHF.L.U32 UR4, UR4, 0x1, URZ ;  /* 0x0000000104048899 */ /* 0x000fe2000800063f */
[----:B------:R-:W-:Y:S02]  /*0440*/  @P3 IMAD.MOV.U32 R7, RZ, RZ, RZ ;  /* 0x000000ffff073224 */ /* 0x000fe400078e00ff */
[----:B------:R-:W-:Y:S01]  /*0450*/  IMAD.MOV.U32 R5, RZ, RZ, RZ ;  /* 0x000000ffff057224 */ /* 0x000fe200078e00ff */
[----:B------:R-:W1:Y:S01]  /*0460*/  @!UP0 S2UR UR7, SR_CgaCtaId ;  /* 0x00000000000789c3 */ /* 0x000e620000008800 */
[----:B------:R-:W-:-:S07]  /*0470*/  @P3 IMAD.MOV.U32 R11, RZ, RZ, RZ ;  /* 0x000000ffff0b3224 */ /* 0x000fce00078e00ff */
[----:B------:R-:W2:Y:S01]  /*0480*/  @!P3 LDC R9, c[0x0][0xc] ;  /* 0x00000300ff09bb82 */ /* 0x000ea20000000800 */
[----:B0-----:R-:W-:-:S04]  /*0490*/  @P3 IMAD.WIDE.U32 R16, R4, R17, R6 ;  /* 0x0000001104103225 */ /* 0x001fc800078e0006 */
[----:B------:R-:W-:Y:S01]  /*04a0*/  @P3 IMAD.IADD R17, R17, 0x1, R11 ;  /* 0x0000000111113824 */ /* 0x000fe200078e020b */
[----:B-1----:R-:W-:Y:S01]  /*04b0*/  @!UP0 ULEA UR6, UR7, UR6, 0x18 ;  /* 0x0000000607068291 */ /* 0x002fe2000f8ec03f */
[----:B------:R-:W-:Y:S01]  /*04c0*/  VOTEU.ALL UP0, P0 ;  /* 0x00000000003f7886 */ /* 0x000fe20000000000 */
[----:B------:R-:W-:-:S04]  /*04d0*/  ISETP.NE.AND P0, PT, R0, 0x3, PT ;  /* 0x000000030000780c */ /* 0x000fc80003f05270 */
[----:B------:R-:W-:Y:S01]  /*04e0*/  ISETP.EQ.OR P0, PT, R0, RZ, !P0 ;  /* 0x000000ff0000720c */ /* 0x000fe20004702670 */
[----:B--2---:R-:W-:-:S03]  /*04f0*/  @!P3 IMAD.WIDE.U32 R6, R9, R3, R4 ;  /* 0x000000030906b225 */ /* 0x004fc600078e0004 */
[C---:B------:R-:W-:Y:S01]  /*0500*/  ISETP.EQ.AND P0, PT, R8.reuse, RZ, P0 ;  /* 0x000000ff0800720c */ /* 0x040fe20000702270 */
[----:B------:R-:W-:Y:S01]  /*0510*/  VIADD R8, R8, 0xffffffff ;  /* 0xffffffff08087836 */ /* 0x000fe20000000000 */
[----:B------:R-:W0:Y:S02]  /*0520*/  FENCE.VIEW.ASYNC.S ;  /* 0x00000000000073c6 */ /* 0x000e240000000000 */
[----:B0-----:R0:W3:Y:S01]  /*0530*/  @!UP0 SYNCS.EXCH.64 URZ, [UR6+0x50], UR4 ;  /* 0x00005004063f85b2 */ /* 0x0010e20008000100 */
[----:B------:R-:W-:Y:S01]  /*0540*/  @!P3 IMAD.MOV.U32 R16, RZ, RZ, R6 ;  /* 0x000000ffff10b224 */ /* 0x000fe200078e0006 */
[----:B------:R-:W-:Y:S01]  /*0550*/  SEL R19, RZ, 0x1, !P0 ;  /* 0x00000001ff137807 */ /* 0x000fe20004000000 */
[----:B------:R-:W-:Y:S01]  /*0560*/  @!P3 IMAD.MOV.U32 R17, RZ, RZ, R7 ;  /* 0x000000ffff11b224 */ /* 0x000fe200078e0007 */
[----:B------:R-:W-:-:S04]  /*0570*/  ISETP.GE.U32.AND P1, PT, R8, 0x2, PT ;  /* 0x000000020800780c */ /* 0x000fc80003f26070 */
[----:B------:R-:W-:Y:S01]  /*0580*/  SEL R19, R19, 0x2, P1 ;  /* 0x0000000213137807 */ /* 0x000fe20000800000 */
[----:B------:R0:W3:Y:S01]  /*0590*/  @!UP1 SYNCS.EXCH.64 URZ, [UR6+0x58], UR4 ;  /* 0x00005804063f95b2 */ /* 0x0000e20008000100 */
[----:B------:R-:W-:Y:S01]  /*05a0*/  NOP ;  /* 0x0000000000007918 */ /* 0x000fe20000000000 */
[----:B---34-:R-:W-:Y:S06]  /*05b0*/  BAR.SYNC.DEFER_BLOCKING 0x0 ;  /* 0x0000000000007b1d */ /* 0x018fec0000010000 */
[----:B------:R-:W-:Y:S05]  /*05c0*/  @!P2 BRA `(.L_x_3) ;  /* 0x0000005c0018a947 */ /* 0x000fea0003800000 */
[----:B------:R-:W-:-:S13]  /*05d0*/  ISETP.GT.U32.AND P0, PT, R8, 0x1, PT ;  /* 0x000000010800780c */ /* 0x000fda0003f04070 */
[----:B0-----:R-:W-:Y:S05]  /*05e0*/  @P0 EXIT ;  /* 0x000000000000094d */ /* 0x001fea0003800000 */
[----:B------:R-:W-:Y:S01]  /*05f0*/  ULDC.64 UR4, c[0x0][0x650] ;  /* 0x0001940000047ab9 */ /* 0x000fe20000000a00 */
[----:B------:R-:W-:Y:S01]  /*0600*/  PRMT R0, RZ, 0x7610, R0 ;  /* 0x00007610ff007816 */ /* 0x000fe20000000000 */
[----:B------:R-:W-:Y:S01]  /*0610*/  IMAD.MOV.U32 R91, RZ, RZ, -0x1 ;  /* 0xffffffffff5b7424 */ /* 0x000fe200078e00ff */
[----:B------:R-:W-:Y:S01]  /*0620*/  ISETP.GE.U32.AND P0, PT, R16, UR4, PT ;  /* 0x0000000410007c0c */ /* 0x000fe2000bf06070 */
[----:B------:R-:W-:Y:S02]  /*0630*/  IMAD.MOV.U32 R92, RZ, RZ, -0x1 ;  /* 0xffffffffff5c7424 */ /* 0x000fe400078e00ff */
[----:B------:R-:W-:Y:S01]  /*0640*/  IMAD.MOV.U32 R89, RZ, RZ, -0x1 ;  /* 0xffffffffff597424 */ /* 0x000fe200078e00ff */
[----:B------:R-:W-:-:S13]  /*0650*/  ISETP.GE.U32.AND.EX P0, PT, R17, UR5, PT, P0 ;  /* 0x0000000511007c0c */ /* 0x000fda000bf06100 */
[----:B------:R-:W-:Y:S05]  /*0660*/  @P0 BRA `(.L_x_4) ;  /* 0x0000000400540947 */ /* 0x000fea0003800000 */
[----:B------:R-:W0:Y:S01]  /*0670*/  LDC.64 R14, c[0x0][0x628] ;  /* 0x00018a00ff0e7b82 */ /* 0x000e220000000a00 */
[----:B------:R-:W-:Y:S02]  /*0680*/  IMAD.MOV.U32 R6, RZ, RZ, R16 ;  /* 0x000000ffff067224 */ /* 0x000fe400078e0010 */
[----:B------:R-:W-:-:S05]  /*0690*/  IMAD.MOV.U32 R7, RZ, RZ, R17 ;  /* 0x000000ffff077224 */ /* 0x000fca00078e0011 */
[----:B------:R-:W1:Y:S08]  /*06a0*/  LDC R0, c[0x0][0x630] ;  /* 0x00018c00ff007b82 */ /* 0x000e700000000800 */
[----:B------:R-:W2:Y:S01]  /*06b0*/  LDC.64 R20, c[0x0][0x620] ;  /* 0x00018800ff147b82 */ /* 0x000ea20000000a00 */
[----:B0-----:R-:W-:-:S04]  /*06c0*/  ISETP.NE.U32.AND P0, PT, R14, RZ, PT ;  /* 0x000000ff0e00720c */ /* 0x001fc80003f05070 */
[----:B------:R-:W-:-:S13]  /*06d0*/  ISETP.NE.AND.EX P0, PT, R15, RZ, PT, P0 ;  /* 0x000000ff0f00720c */ /* 0x000fda0003f05300 */
[----:B-12---:R-:W-:Y:S05]  /*06e0*/  @!P0 BRA `(.L_x_5) ;  /* 0x0000000000288947 */ /* 0x006fea0003800000 */
[----:B------:R-:W0:Y:S02]  /*06f0*/  LDC R11, c[0x0][0x634] ;  /* 0x00018d00ff0b7b82 */ /* 0x000e240000000800 */
[----:B0-----:R-:W-:-:S05]  /*0700*/  IADD3 R11, P0, R16, R11, RZ ;  /* 0x0000000b100b7210 */ /* 0x001fca0007f1e0ff */
[----:B------:R-:W-:-:S04]  /*0710*/  IMAD.X R13, RZ, RZ, R17, P0 ;  /* 0x000000ffff0d7224 */ /* 0x000fc800000e0611 */
[----:B------:R-:W-:-:S04]  /*0720*/  IMAD.WIDE.U32 R6, R13, R14, RZ ;  /* 0x0000000e0d067225 */ /* 0x000fc800078e00ff */
[----:B------:R-:W-:-:S04]  /*0730*/  IMAD.WIDE.U32 R8, P0, R11, R15, R6 ;  /* 0x0000000f0b087225 */ /* 0x000fc80007800006 */
[----:B------:R-:W-:-:S04]  /*0740*/  IMAD.WIDE.U32 R6, R11, R14, RZ ;  /* 0x0000000e0b067225 */ /* 0x000fc800078e00ff */
[----:B------:R-:W-:Y:S01]  /*0750*/  IMAD.X R11, RZ, RZ, RZ, P0 ;  /* 0x000000ffff0b7224 */ /* 0x000fe200000e06ff */
[----:B------:R-:W-:Y:S01]  /*0760*/  IADD3 RZ, P0, R7, R8, RZ ;  /* 0x0000000807ff7210 */ /* 0x000fe20007f1e0ff */
[----:B------:R-:W-:-:S04]  /*0770*/  IMAD.MOV.U32 R10, RZ, RZ, R9 ;  /* 0x000000ffff0a7224 */ /* 0x000fc800078e0009 */
[----:B------:R-:W-:-:S08]  /*0780*/  IMAD.WIDE.U32.X R6, R13, R15, R10, P0 ;  /* 0x0000000f0d067225 */ /* 0x000fd000000e040a */
.L_x_5:
[-CC-:B------:R-:W-:Y:S01]  /*0790*/  SHF.R.U64 R89, R6, R0.reuse, R7.reuse ;  /* 0x0000000006597219 */ /* 0x180fe20000001207 */
[----:B------:R-:W0:Y:S01]  /*07a0*/  LDC R10, c[0x0][0x618] ;  /* 0x00018600ff0a7b82 */ /* 0x000e220000000800 */
[----:B------:R-:W-:Y:S01]  /*07b0*/  SHF.R.U32.HI R5, RZ, R0, R7 ;  /* 0x00000000ff057219 */ /* 0x000fe20000011607 */
[----:B------:R-:W-:Y:S01]  /*07c0*/  ULDC UR4, c[0x0][0x150] ;  /* 0x0000540000047ab9 */ /* 0x000fe20000000800 */
[----:B------:R-:W-:Y:S02]  /*07d0*/  IADD3 R9, P0, RZ, -R89, RZ ;  /* 0x80000059ff097210 */ /* 0x000fe40007f1e0ff */
[----:B------:R-:W-:-:S03]  /*07e0*/  I2FP.F32.U32 R0, R4 ;  /* 0x0000000400007245 */ /* 0x000fc60000201000 */
[----:B------:R-:W1:Y:S01]  /*07f0*/  LDC.64 R28, c[0x0][0x640] ;  /* 0x00019000ff1c7b82 */ /* 0x000e620000000a00 */
[----:B------:R-:W-:Y:S02]  /*0800*/  IMAD.X R11, RZ, RZ, ~R5, P0 ;  /* 0x000000ffff0b7224 */ /* 0x000fe400000e0e05 */
[----:B------:R-:W-:Y:S01]  /*0810*/  FMUL R0, R0, UR4 ;  /* 0x0000000400007c20 */ /* 0x000fe20008400000 */
[----:B------:R-:W-:Y:S01]  /*0820*/  IMAD.WIDE.U32 R6, R9, R20, R16 ;  /* 0x0000001409067225 */ /* 0x000fe200078e0010 */
[----:B------:R-:W-:-:S03]  /*0830*/  ULDC UR4, c[0x0][0x154] ;  /* 0x0000550000047ab9 */ /* 0x000fc60000000800 */
[----:B------:R-:W-:Y:S01]  /*0840*/  IMAD R8, R11, R20, RZ ;  /* 0x000000140b087224 */ /* 0x000fe200078e02ff */
[----:B------:R-:W2:Y:S01]  /*0850*/  LDC R5, c[0x0][0x144] ;  /* 0x00005100ff057b82 */ /* 0x000ea20000000800 */
[----:B------:R-:W3:Y:S02]  /*0860*/  F2I.U32.TRUNC.NTZ R0, R0 ;  /* 0x0000000000007305 */ /* 0x000ee4000020f000 */
[----:B------:R-:W-:-:S04]  /*0870*/  IMAD R9, R9, R21, R8 ;  /* 0x0000001509097224 */ /* 0x000fc800078e0208 */
[----:B------:R-:W-:Y:S01]  /*0880*/  IMAD.IADD R7, R7, 0x1, R9 ;  /* 0x0000000107077824 */ /* 0x000fe200078e0209 */
[----:B------:R-:W4:Y:S01]  /*0890*/  LDC R12, c[0x0][0x608] ;  /* 0x00018200ff0c7b82 */ /* 0x000f220000000800 */
[----:B------:R-:W-:-:S03]  /*08a0*/  IMAD.MOV.U32 R9, RZ, RZ, -0x1 ;  /* 0xffffffffff097424 */ /* 0x000fc600078e00ff */
[-CC-:B0-----:R-:W-:Y:S02]  /*08b0*/  SHF.R.U64 R20, R6, R10.reuse, R7.reuse ;  /* 0x0000000a06147219 */ /* 0x181fe40000001207 */
[----:B------:R-:W-:Y:S02]  /*08c0*/  I2FP.F32.U32 R6, R3 ;  /* 0x0000000300067245 */ /* 0x000fe40000201000 */
[----:B------:R-:W0:Y:S01]  /*08d0*/  LDC R26, c[0x0][0x658] ;  /* 0x00019600ff1a7b82 */ /* 0x000e220000000800 */
[----:B-1----:R-:W-:Y:S01]  /*08e0*/  ISETP.NE.U32.AND P0, PT, R28, RZ, PT ;  /* 0x000000ff1c00720c */ /* 0x002fe20003f05070 */
[----:B---3--:R-:W-:Y:S01]  /*08f0*/  IMAD.MOV R8, RZ, RZ, -R0 ;  /* 0x000000ffff087224 */ /* 0x008fe200078e0a00 */
[----:B------:R-:W-:Y:S01]  /*0900*/  SHF.R.U32.HI R7, RZ, R10, R7 ;  /* 0x0000000aff077219 */ /* 0x000fe20000011607 */
[----:B------:R-:W-:Y:S01]  /*0910*/  FMUL R6, R6, UR4 ;  /* 0x0000000406067c20 */ /* 0x000fe20008400000 */
[----:B------:R-:W-:-:S03]  /*0920*/  ISETP.NE.AND.EX P0, PT, R29, RZ, PT, P0 ;  /* 0x000000ff1d00720c */ /* 0x000fc60003f05300 */
[----:B------:R-:W1:Y:S01]  /*0930*/  LDC R14, c[0x0][0x148] ;  /* 0x00005200ff0e7b82 */ /* 0x000e620000000800 */
[----:B--2---:R-:W-:-:S07]  /*0940*/  IMAD R0, R5, R8, R4 ;  /* 0x0000000805007224 */ /* 0x004fce00078e0204 */
[----:B------:R-:W2:Y:S01]  /*0950*/  LDC R24, c[0x0][0x600] ;  /* 0x00018000ff187b82 */ /* 0x000ea20000000800 */
[-CC-:B----4-:R-:W-:Y:S02]  /*0960*/  SHF.R.U64 R30, R20, R12.reuse, R7.reuse ;  /* 0x0000000c141e7219 */ /* 0x190fe40000001207 */
[----:B------:R-:W-:Y:S01]  /*0970*/  SHF.R.U32.HI R5, RZ, R12, R7 ;  /* 0x0000000cff057219 */ /* 0x000fe20000011607 */
[----:B------:R-:W-:Y:S01]  /*0980*/  IMAD.MOV.U32 R7, RZ, RZ, 0x1 ;  /* 0x00000001ff077424 */ /* 0x000fe200078e00ff */
[----:B------:R3:W4:Y:S03]  /*0990*/  F2I.U32.TRUNC.NTZ R12, R6 ;  /* 0x00000006000c7305 */ /* 0x000726000020f000 */
[----:B------:R-:W1:Y:S01]  /*09a0*/  LDC R15, c[0x0][0x648] ;  /* 0x00019200ff0f7b82 */ /* 0x000e620000000800 */
[-C--:B0-----:R-:W-:Y:S02]  /*09b0*/  SHF.L.U32 R4, R9, R26.reuse, RZ ;  /* 0x0000001a09047219 */ /* 0x081fe400000006ff */
[----:B------:R-:W-:-:S02]  /*09c0*/  SHF.R.U64 R32, R30, R26, R5 ;  /* 0x0000001a1e207219 */ /* 0x000fc40000001205 */
[----:B------:R-:W-:Y:S02]  /*09d0*/  LOP3.LUT R11, RZ, R4, RZ, 0x33, !PT ;  /* 0x00000004ff0b7212 */ /* 0x000fe400078e33ff */
[-C--:B------:R-:W-:Y:S01]  /*09e0*/  SHF.R.U32.HI R5, RZ, R26.reuse, R5 ;  /* 0x0000001aff057219 */ /* 0x080fe20000011605 */
[----:B------:R-:W0:Y:S01]  /*09f0*/  LDC R21, c[0x0][0x638] ;  /* 0x00018e00ff157b82 */ /* 0x000e220000000800 */
[----:B------:R-:W-:Y:S01]  /*0a00*/  SHF.L.U32 R10, R7, R26, RZ ;  /* 0x0000001a070a7219 */ /* 0x000fe200000006ff */
[----:B------:R-:W-:-:S06]  /*0a10*/  IMAD.MOV.U32 R4, RZ, RZ, R32 ;  /* 0x000000ffff047224 */ /* 0x000fcc00078e0020 */
[----:B------:R-:W0:Y:S01]  /*0a20*/  LDC R91, c[0x0][0x610] ;  /* 0x00018400ff5b7b82 */ /* 0x000e220000000800 */
[----:B---34-:R-:W-:Y:S05]  /*0a30*/  @!P0 BRA `(.L_x_6) ;  /* 0x0000000000288947 */ /* 0x018fea0003800000 */
[----:B------:R-:W3:Y:S02]  /*0a40*/  LDC R9, c[0x0][0x64c] ;  /* 0x00019300ff097b82 */ /* 0x000ee40000000800 */
[----:B---3--:R-:W-:-:S05]  /*0a50*/  IADD3 R9, P0, R32, R9, RZ ;  /* 0x0000000920097210 */ /* 0x008fca0007f1e0ff */
        /* <DEDUP_REMOVED lines=8> */
.L_x_6:
[----:B-1----:R-:W-:Y:S01]  /*0ae0*/  SHF.R.U64 R4, R4, R15, R5 ;  /* 0x0000000f04047219 */ /* 0x002fe20000001205 */
[----:B--2---:R-:W-:Y:S01]  /*0af0*/  VIADD R5, R24, 0xffffffff ;  /* 0xffffffff18057836 */ /* 0x004fe20000000000 */
[----:B------:R-:W-:Y:S01]  /*0b00*/  LOP3.LUT R11, R30, R11, RZ, 0xc0, !PT ;  /* 0x0000000b1e0b7212 */ /* 0x000fe200078ec0ff */
[----:B------:R-:W-:Y:S02]  /*0b10*/  IMAD.MOV R12, RZ, RZ, -R12 ;  /* 0x000000ffff0c7224 */ /* 0x000fe400078e0a0c */
[----:B------:R-:W-:Y:S02]  /*0b20*/  IMAD.MOV R6, RZ, RZ, -R4 ;  /* 0x000000ffff067224 */ /* 0x000fe400078e0a04 */
[----:B------:R-:W-:Y:S01]  /*0b30*/  IMAD R11, R10, R4, R11 ;  /* 0x000000040a0b7224 */ /* 0x000fe200078e020b */
[----:B------:R-:W-:Y:S01]  /*0b40*/  LOP3.LUT R4, R20, R5, RZ, 0xc0, !PT ;  /* 0x0000000514047212 */ /* 0x000fe200078ec0ff */
[----:B------:R-:W-:Y:S02]  /*0b50*/  @P3 IMAD R0, R14, R12, R3 ;  /* 0x0000000c0e003224 */ /* 0x000fe400078e0203 */
[----:B0-----:R-:W-:-:S02]  /*0b60*/  IMAD R3, R6, R21, R32 ;  /* 0x0000001506037224 */ /* 0x001fc400078e0220 */
[----:B------:R-:W-:Y:S02]  /*0b70*/  IMAD R91, R11, R91, R0 ;  /* 0x0000005b0b5b7224 */ /* 0x000fe400078e0200 */
[----:B------:R-:W-:Y:S02]  /*0b80*/  IMAD R4, R3, R24, R4 ;  /* 0x0000001803047224 */ /* 0x000fe400078e0204 */
[----:B------:R-:W-:-:S03]  /*0b90*/  IMAD.MOV.U32 R0, RZ, RZ, 0x1 ;  /* 0x00000001ff007424 */ /* 0x000fc600078e00ff */
[----:B------:R-:W-:Y:S02]  /*0ba0*/  SEL R92, R4, R91, !P3 ;  /* 0x0000005b045c7207 */ /* 0x000fe40005800000 */
[----:B------:R-:W-:-:S07]  /*0bb0*/  SEL R91, R91, R4, !P3 ;  /* 0x000000045b5b7207 */ /* 0x000fce0005800000 */
.L_x_4:
[----:B------:R-:W-:-:S08]  /*0bc0*/  NOP ;  /* 0x0000000000007918 */ /* 0x000fd00000000000 */
[----:B------:R-:W0:Y:S02]  /*0bd0*/  USETMAXREG.TRY_ALLOC.CTAPOOL UP0, 0xe8 ;  /* 0x000000e8000079c8 */ /* 0x000e240008000600 */
[----:B0-----:R-:W-:-:S13]  /*0be0*/  PLOP3.LUT P0, PT, PT, PT, UP0, 0x80, 0x0 ;  /* 0x000000000000781c */ /* 0x001fda0003f0f008 */
[----:B------:R-:W-:Y:S05]  /*0bf0*/  @!P0 BRA `(.L_x_4) ;  /* 0xfffffffc00f08947 */ /* 0x000fea000383ffff */
[----:B------:R-:W-:Y:S01]  /*0c00*/  ULDC.64 UR4, c[0x0][0x598] ;  /* 0x0001660000047ab9 */ /* 0x000fe20000000a00 */
[----:B------:R-:W-:Y:S01]  /*0c10*/  ULDC.64 UR36, c[0x0][0x208] ;  /* 0x0000820000247ab9 */ /* 0x000fe20000000a00 */
[----:B------:R-:W-:-:S04]  /*0c20*/  ISETP.NE.U32.AND P0, PT, RZ, UR4, PT ;  /* 0x00000004ff007c0c */ /* 0x000fc8000bf05070 */
[----:B------:R-:W-:-:S13]  /*0c30*/  ISETP.NE.AND.EX P0, PT, RZ, UR5, PT, P0 ;  /* 0x00000005ff007c0c */ /* 0x000fda000bf05300 */
[----:B------:R-:W-:Y:S05]  /*0c40*/  @!P0 BRA `(.L_x_7) ;  /* 0x00000000001c8947 */ /* 0x000fea0003800000 */
[----:B------:R-:W0:Y:S02]  /*0c50*/  LDC.64 R4, c[0x0][0x598] ;  /* 0x00016600ff047b82 */ /* 0x000e240000000a00 */
[----:B0-----:R-:W2:Y:S02]  /*0c60*/  LDG.E.64 R4, desc[UR36][R4.64] ;  /* 0x0000002404047981 */ /* 0x001ea4000c1e1b00 */
[----:B--2---:R-:W-:-:S04]  /*0c70*/  ISETP.NE.U32.AND P0, PT, R4, RZ, PT ;  /* 0x000000ff0400720c */ /* 0x004fc80003f05070 */
[----:B------:R-:W-:-:S13]  /*0c80*/  ISETP.NE.AND.EX P0, PT, R5, RZ, PT, P0 ;  /* 0x000000ff0500720c */ /* 0x000fda0003f05300 */
[----:B------:R-:W-:Y:S05]  /*0c90*/  @!P0 BRA `(.L_x_7) ;  /* 0x0000000000088947 */ /* 0x000fea0003800000 */
[----:B------:R0:W5:Y:S01]  /*0ca0*/  LD.E R23, desc[UR36][R4.64] ;  /* 0x0000002404177980 */ /* 0x000162000c101900 */
[----:B------:R-:W-:Y:S05]  /*0cb0*/  BRA `(.L_x_8) ;  /* 0x0000000000247947 */ /* 0x000fea0003800000 */
.L_x_7:
[----:B------:R-:W-:Y:S02]  /*0cc0*/  ULDC.64 UR4, c[0x0][0x588] ;  /* 0x0001620000047ab9 */ /* 0x000fe40000000a00 */
[----:B------:R-:W-:-:S04]  /*0cd0*/  ISETP.NE.U32.AND P0, PT, RZ, UR4, PT ;  /* 0x00000004ff007c0c */ /* 0x000fc8000bf05070 */
[----:B------:R-:W-:-:S13]  /*0ce0*/  ISETP.NE.AND.EX P0, PT, RZ, UR5, PT, P0 ;  /* 0x00000005ff007c0c */ /* 0x000fda000bf05300 */
[----:B------:R-:W-:Y:S05]  /*0cf0*/  @!P0 BRA `(.L_x_9) ;  /* 0x00000000000c8947 */ /* 0x000fea0003800000 */
[----:B------:R-:W0:Y:S02]  /*0d00*/  LDC.64 R4, c[0x0][0x588] ;  /* 0x00016200ff047b82 */ /* 0x000e240000000a00 */
[----:B0-----:R1:W5:Y:S01]  /*0d10*/  LDG.E R23, desc[UR36][R4.64] ;  /* 0x0000002404177981 */ /* 0x001362000c1e1900 */
[----:B------:R-:W-:Y:S05]  /*0d20*/  BRA `(.L_x_8) ;  /* 0x0000000000087947 */ /* 0x000fea0003800000 */
.L_x_9:
[----:B------:R-:W-:Y:S02]  /*0d30*/  ULDC UR4, c[0x0][0x580] ;  /* 0x0001600000047ab9 */ /* 0x000fe40000000800 */
[----:B------:R-:W-:-:S07]  /*0d40*/  IMAD.U32 R23, RZ, RZ, UR4 ;  /* 0x00000004ff177e24 */ /* 0x000fce000f8e00ff */
.L_x_8:
[----:B------:R-:W-:Y:S02]  /*0d50*/  ULDC.64 UR4, c[0x0][0x5a0] ;  /* 0x0001680000047ab9 */ /* 0x000fe40000000a00 */
[----:B------:R-:W-:-:S04]  /*0d60*/  ISETP.NE.U32.AND P0, PT, RZ, UR4, PT ;  /* 0x00000004ff007c0c */ /* 0x000fc8000bf05070 */
[----:B------:R-:W-:-:S13]  /*0d70*/  ISETP.NE.AND.EX P0, PT, RZ, UR5, PT, P0 ;  /* 0x00000005ff007c0c */ /* 0x000fda000bf05300 */
[----:B------:R-:W-:Y:S05]  /*0d80*/  @!P0 BRA `(.L_x_10) ;  /* 0x00000000001c8947 */ /* 0x000fea0003800000 */
[----:B01----:R-:W0:Y:S02]  /*0d90*/  LDC.64 R4, c[0x0][0x5a0] ;  /* 0x00016800ff047b82 */ /* 0x003e240000000a00 */
[----:B0-----:R-:W2:Y:S02]  /*0da0*/  LDG.E.64 R4, desc[UR36][R4.64] ;  /* 0x0000002404047981 */ /* 0x001ea4000c1e1b00 */
[----:B--2---:R-:W-:-:S04]  /*0db0*/  ISETP.NE.U32.AND P0, PT, R4, RZ, PT ;  /* 0x000000ff0400720c */ /* 0x004fc80003f05070 */
[----:B------:R-:W-:-:S13]  /*0dc0*/  ISETP.NE.AND.EX P0, PT, R5, RZ, PT, P0 ;  /* 0x000000ff0500720c */ /* 0x000fda0003f05300 */
[----:B------:R-:W-:Y:S05]  /*0dd0*/  @!P0 BRA `(.L_x_10) ;  /* 0x0000000000088947 */ /* 0x000fea0003800000 */
[----:B------:R0:W5:Y:S01]  /*0de0*/  LD.E R88, desc[UR36][R4.64] ;  /* 0x0000002404587980 */ /* 0x000162000c101900 */
[----:B------:R-:W-:Y:S05]  /*0df0*/  BRA `(.L_x_11) ;  /* 0x0000000000247947 */ /* 0x000fea0003800000 */
.L_x_10:
[----:B------:R-:W-:Y:S02]  /*0e00*/  ULDC.64 UR4, c[0x0][0x590] ;  /* 0x0001640000047ab9 */ /* 0x000fe40000000a00 */
[----:B------:R-:W-:-:S04]  /*0e10*/  ISETP.NE.U32.AND P0, PT, RZ, UR4, PT ;  /* 0x00000004ff007c0c */ /* 0x000fc8000bf05070 */
[----:B------:R-:W-:-:S13]  /*0e20*/  ISETP.NE.AND.EX P0, PT, RZ, UR5, PT, P0 ;  /* 0x00000005ff007c0c */ /* 0x000fda000bf05300 */
[----:B------:R-:W-:Y:S05]  /*0e30*/  @!P0 BRA `(.L_x_12) ;  /* 0x00000000000c8947 */ /* 0x000fea0003800000 */
[----:B01----:R-:W0:Y:S02]  /*0e40*/  LDC.64 R4, c[0x0][0x590] ;  /* 0x00016400ff047b82 */ /* 0x003e240000000a00 */
[----:B0-----:R1:W5:Y:S01]  /*0e50*/  LDG.E R88, desc[UR36][R4.64] ;  /* 0x0000002404587981 */ /* 0x001362000c1e1900 */
[----:B------:R-:W-:Y:S05]  /*0e60*/  BRA `(.L_x_11) ;  /* 0x0000000000087947 */ /* 0x000fea0003800000 */
.L_x_12:
[----:B------:R-:W-:Y:S02]  /*0e70*/  ULDC UR4, c[0x0][0x584] ;  /* 0x0001610000047ab9 */ /* 0x000fe40000000800 */
[----:B------:R-:W-:-:S07]  /*0e80*/  IMAD.U32 R88, RZ, RZ, UR4 ;  /* 0x00000004ff587e24 */ /* 0x000fce000f8e00ff */
.L_x_11:
[----:B------:R-:W-:-:S13]  /*0e90*/  LOP3.LUT P0, RZ, R0, 0xff, RZ, 0xc0, !PT ;  /* 0x000000ff00ff7812 */ /* 0x000fda000780c0ff */
[----:B------:R-:W-:Y:S05]  /*0ea0*/  @!P0 EXIT ;  /* 0x000000000000894d */ /* 0x000fea0003800000 */
[----:B------:R-:W-:Y:S01]  /*0eb0*/  ULDC UR4, c[0x0][0x28c] ;  /* 0x0000a30000047ab9 */ /* 0x000fe20000000800 */
[----:B------:R-:W-:Y:S01]  /*0ec0*/  LOP3.LUT R90, R19, 0x1, RZ, 0xfc, !PT ;  /* 0x00000001135a7812 */ /* 0x000fe200078efcff */
[----:B------:R-:W-:Y:S01]  /*0ed0*/  UIADD3 UR4, UR4, 0x1f, URZ ;  /* 0x0000001f04047890 */ /* 0x000fe2000fffe03f */
[----:B------:R-:W-:Y:S01]  /*0ee0*/  UMOV UR38, URZ ;  /* 0x0000003f00267c82 */ /* 0x000fe20008000000 */
[----:B------:R-:W-:Y:S02]  /*0ef0*/  UMOV UR39, URZ ;  /* 0x0000003f00277c82 */ /* 0x000fe40008000000 */
[----:B------:R-:W-:-:S04]  /*0f00*/  USHF.R.S32.HI UR5, URZ, 0x1f, UR4 ;  /* 0x0000001f3f057899 */ /* 0x000fc80008011404 */
[----:B------:R-:W-:-:S04]  /*0f10*/  ULEA.HI UR5, UR5, UR4, URZ, 0x5 ;  /* 0x0000000405057291 */ /* 0x000fc8000f8f283f */
[----:B------:R-:W-:-:S12]  /*0f20*/  USHF.R.S32.HI UR40, URZ, 0x5, UR5 ;  /* 0x000000053f287899 */ /* 0x000fd80008011405 */
.L_x_158:
[----:B------:R-:W-:Y:S01]  /*0f30*/  LOP3.LUT R0, R18, 0x80, RZ, 0xc0, !PT ;  /* 0x0000008012007812 */ /* 0x000fe200078ec0ff */
[----:B--2---:R-:W2:Y:S01]  /*0f40*/  S2UR UR7, SR_CgaCtaId ;  /* 0x00000000000779c3 */ /* 0x004ea20000008800 */
[----:B------:R-:W-:Y:S02]  /*0f50*/  UMOV UR6, 0x400 ;  /* 0x0000040000067882 */ /* 0x000fe40000000000 */
[----:B------:R-:W-:-:S06]  /*0f60*/  SHF.R.U32.HI R0, RZ, 0x7, R0 ;  /* 0x00000007ff007819 */ /* 0x000fcc0000011600 */
[----:B---3--:R-:W3:Y:S01]  /*0f70*/  SHFL.IDX PT, R0, R0, RZ, 0x1f ;  /* 0x00001fff00007589 */ /* 0x008ee200000e0000 */
[----:B--2---:R-:W-:Y:S01]  /*0f80*/  ULEA UR42, UR7, UR6, 0x18 ;  /* 0x00000006072a7291 */ /* 0x004fe2000f8ec03f */
[----:B---3--:R-:W-:-:S13]  /*0f90*/  R2UR UR4, R0 ;  /* 0x00000000000472ca */ /* 0x008fda00000e0000 */
[----:B------:R-:W-:-:S04]  /*0fa0*/  ULEA.HI UR5, UR4, UR4, URZ, 0x1 ;  /* 0x0000000404057291 */ /* 0x000fc8000f8f083f */
[----:B------:R-:W-:-:S04]  /*0fb0*/  ULOP3.LUT UR5, UR5, 0xffffe, URZ, 0xc0, !UPT ;  /* 0x000ffffe05057892 */ /* 0x000fc8000f8ec03f */
[----:B------:R-:W-:-:S03]  /*0fc0*/  UIADD3 UR5, UR4, -UR5, URZ ;  /* 0x8000000504057290 */ /* 0x000fc6000fffe03f */
[----:B------:R-:W-:Y:S01]  /*0fd0*/  ULDC UR4, c[0x0][0x28c] ;  /* 0x0000a30000047ab9 */ /* 0x000fe20000000800 */
[----:B------:R-:W-:Y:S01]  /*0fe0*/  ULEA UR5, UR5, UR42, 0xc ;  /* 0x0000002a05057291 */ /* 0x000fe2000f8e603f */
[----:B------:R-:W-:-:S03]  /*0ff0*/  ISETP.LT.AND P0, PT, RZ, UR4, PT ;  /* 0x00000004ff007c0c */ /* 0x000fc6000bf01270 */
[----:B------:R-:W-:-:S04]  /*1000*/  UIADD3 UR5, UR5, 0x100, URZ ;  /* 0x0000010005057890 */ /* 0x000fc8000fffe03f */
[----:B------:R-:W-:-:S04]  /*1010*/  USHF.R.U32.HI UR5, URZ, 0x4, UR5 ;  /* 0x000000043f057899 */ /* 0x000fc80008011605 */
[----:B------:R-:W-:Y:S02]  /*1020*/  ULOP3.LUT UR41, UR5, 0x3fff, URZ, 0xc0, !UPT ;  /* 0x00003fff05297892 */ /* 0x000fe4000f8ec03f */
[----:B-1--45:R-:W-:Y:S10]  /*1030*/  @P0 BRA `(.L_x_13) ;  /* 0x0000000000400947 */ /* 0x032ff40003800000 */
[----:B------:R-:W-:Y:S01]  /*1040*/  MOV R0, 0x0 ;  /* 0x0000000000007802 */ /* 0x000fe20000000f00 */
[----:B------:R-:W-:Y:S01]  /*1050*/  ULDC.64 UR4, c[0x4][0x68] ;  /* 0x01001a0000047ab9 */ /* 0x000fe20000000a00 */
[----:B------:R-:W-:Y:S01]  /*1060*/  ULDC.64 UR6, c[0x4][0x8] ;  /* 0x0100020000067ab9 */ /* 0x000fe20000000a00 */
[----:B01----:R-:W-:Y:S01]  /*1070*/  IMAD.U32 R4, RZ, RZ, UR4 ;  /* 0x00000004ff047e24 */ /* 0x003fe2000f8e00ff */
[----:B------:R0:W1:Y:S01]  /*1080*/  LDC.64 R14, c[0x4][R0] ;  /* 0x01000000000e7b82 */ /* 0x0000620000000a00 */
[----:B------:R-:W-:Y:S01]  /*1090*/  IMAD.U32 R5, RZ, RZ, UR5 ;  /* 0x00000005ff057e24 */ /* 0x000fe2000f8e00ff */
[----:B------:R-:W-:Y:S01]  /*10a0*/  ULDC.64 UR4, c[0x4][0x70] ;  /* 0x01001c0000047ab9 */ /* 0x000fe20000000a00 */
[----:B------:R-:W-:Y:S02]  /*10b0*/  IMAD.U32 R10, RZ, RZ, UR6 ;  /* 0x00000006ff0a7e24 */ /* 0x000fe4000f8e00ff */
[----:B------:R-:W-:Y:S02]  /*10c0*/  IMAD.U32 R6, RZ, RZ, UR4 ;  /* 0x00000004ff067e24 */ /* 0x000fe4000f8e00ff */
[----:B------:R-:W-:-:S02]  /*10d0*/  IMAD.U32 R7, RZ, RZ, UR5 ;  /* 0x00000005ff077e24 */ /* 0x000fc4000f8e00ff */
[----:B------:R-:W-:Y:S02]  /*10e0*/  IMAD.U32 R11, RZ, RZ, UR7 ;  /* 0x00000007ff0b7e24 */ /* 0x000fe4000f8e00ff */
[----:B------:R-:W-:Y:S02]  /*10f0*/  IMAD.MOV.U32 R8, RZ, RZ, 0x1e1 ;  /* 0x000001e1ff087424 */ /* 0x000fe400078e00ff */
[----:B------:R-:W-:Y:S02]  /*1100*/  IMAD.MOV.U32 R12, RZ, RZ, 0x1 ;  /* 0x00000001ff0c7424 */ /* 0x000fe400078e00ff */
[----:B0-----:R-:W-:-:S07]  /*1110*/  IMAD.MOV.U32 R13, RZ, RZ, RZ ;  /* 0x000000ffff0d7224 */ /* 0x001fce00078e00ff */
[----:B------:R-:W-:-:S07]  /*1120*/  LEPC R20, `(.L_x_13) ;  /* 0x000000001014794e */ /* 0x000fce0000000000 */
[----:B-1---5:R-:W-:Y:S05]  /*1130*/  CALL.ABS.NOINC R14 ;  /* 0x000000000e007343 */ /* 0x022fea0003c00000 */
.L_x_13:
[----:B------:R-:W-:-:S13]  /*1140*/  ISETP.NE.AND P0, PT, R90, 0x3, PT ;  /* 0x000000035a00780c */ /* 0x000fda0003f05270 */
[----:B------:R-:W-:Y:S05]  /*1150*/  @!P0 BRA `(.L_x_14) ;  /* 0x0000000000048947 */ /* 0x000fea0003800000 */
[----:B------:R-:W-:Y:S01]  /*1160*/  BPT.TRAP 0x1 ;  /* 0x000000040000795c */ /* 0x000fe20000300000 */
.L_x_14:
[----:B------:R-:W-:Y:S02]  /*1170*/  IMAD.U32 R3, RZ, RZ, UR39 ;  /* 0x00000027ff037e24 */ /* 0x000fe4000f8e00ff */
[----:B------:R-:W-:-:S03]  /*1180*/  IMAD.U32 R0, RZ, RZ, UR38 ;  /* 0x00000026ff007e24 */ /* 0x000fc6000f8e00ff */
[----:B------:R-:W-:Y:S02]  /*1190*/  LEA R3, R3, UR42, 0x3 ;  /* 0x0000002a03037c11 */ /* 0x000fe4000f8e18ff */
[----:B------:R-:W-:-:S04]  /*11a0*/  SHF.L.U32 R0, R0, 0x1f, RZ ;  /* 0x0000001f00007819 */ /* 0x000fc800000006ff */
[----:B------:R2:W3:Y:S01]  /*11b0*/  SYNCS.PHASECHK.TRANS64.TRYWAIT P1, [R3+URZ], R0 ;  /* 0x00000000030075a7 */ /* 0x0004e2000802017f */
[----:B------:R-:W-:Y:S05]  /*11c0*/  @!P0 BRA `(.L_x_15) ;  /* 0x0000000000048947 */ /* 0x000fea0003800000 */
[----:B------:R-:W-:Y:S01]  /*11d0*/  BPT.TRAP 0x1 ;  /* 0x000000040000795c */ /* 0x000fe20000300000 */
.L_x_15:
[----:B---3--:R-:W-:Y:S05]  /*11e0*/  @P1 BRA `(.L_x_16) ;  /* 0x0000000000081947 */ /* 0x008fea0003800000 */
[----:B------:R-:W3:Y:S02]  /*11f0*/  SYNCS.PHASECHK.TRANS64.TRYWAIT P1, [R3+URZ], R0 ;  /* 0x00000000030075a7 */ /* 0x000ee4000802017f */
[----:B---3--:R-:W-:Y:S05]  /*1200*/  @!P1 BRA `(.L_x_17) ;  /* 0x0000006400909947 */ /* 0x008fea0003800000 */
.L_x_16:
[----:B------:R-:W-:-:S04]  /*1210*/  UISETP.LT.AND UP0, UPT, UR40, 0x1, UPT ;  /* 0x000000012800788c */ /* 0x000fc8000bf01270 */
[----:B------:R-:W-:-:S04]  /*1220*/  USEL UR4, UR40, 0x1, UP0 ;  /* 0x0000000128047887 */ /* 0x000fc80008000000 */
[----:B------:R-:W-:-:S06]  /*1230*/  UIADD3 UR4, UR40, -UR4, URZ ;  /* 0x8000000428047290 */ /* 0x000fcc000fffe03f */
[----:B--23--:R-:W-:Y:S01]  /*1240*/  IMAD.U32 R0, RZ, RZ, UR4 ;  /* 0x00000004ff007e24 */ /* 0x00cfe2000f8e00ff */
[----:B------:R-:W-:Y:S05]  /*1250*/  WARPSYNC.ALL ;  /* 0x0000000000007948 */ /* 0x000fea0003800000 */
[----:B------:R-:W-:Y:S01]  /*1260*/  ISETP.GE.AND P1, PT, R0, 0x1, PT ;  /* 0x000000010000780c */ /* 0x000fe20003f26270 */
[----:B------:R-:W-:Y:S01]  /*1270*/  UIADD3 UR4, UR42, 0x8100, URZ ;  /* 0x000081002a047890 */ /* 0x000fe2000fffe03f */
[----:B------:R-:W-:Y:S01]  /*1280*/  WARPGROUP.ARRIVE ;  /* 0x00000000000079c5 */ /* 0x000fe20000000000 */
[----:B------:R-:W-:Y:S02]  /*1290*/  ULOP3.LUT UR41, UR41, 0x10000, URZ, 0xfc, !UPT ;  /* 0x0001000029297892 */ /* 0x000fe4000f8efc3f */
[----:B------:R-:W-:Y:S01]  /*12a0*/  USHF.R.U32.HI UR4, URZ, 0x4, UR4 ;  /* 0x000000043f047899 */ /* 0x000fe20008011604 */
[----:B------:R-:W-:Y:S01]  /*12b0*/  UMOV UR5, 0x80000020 ;  /* 0x8000002000057882 */ /* 0x000fe20000000000 */
[----:B------:R-:W-:-:S02]  /*12c0*/  UMOV UR7, 0x80000020 ;  /* 0x8000002000077882 */ /* 0x000fc40000000000 */
[----:B------:R-:W-:-:S04]  /*12d0*/  ULOP3.LUT UR4, UR4, 0x3fff, URZ, 0xc0, !UPT ;  /* 0x00003fff04047892 */ /* 0x000fc8000f8ec03f */
[----:B------:R-:W-:Y:S02]  /*12e0*/  ULOP3.LUT UR10, UR4, 0x10000, URZ, 0xfc, !UPT ;  /* 0x00010000040a7892 */ /* 0x000fe4000f8efc3f */
[----:B------:R-:W-:Y:S02]  /*12f0*/  ULEA UR4, UR39, UR41, 0x9 ;  /* 0x0000002927047291 */ /* 0x000fe4000f8e483f */
[----:B------:R-:W-:-:S09]  /*1300*/  ULEA UR6, UR39, UR10, 0x9 ;  /* 0x0000000a27067291 */ /* 0x000fd2000f8e483f */
[----:B------:R-:W-:Y:S01]  /*1310*/  HGMMA.64x128x16.F32.BF16 R24, gdesc[UR4], RZ, !UPT, gsb0 ;  /* 0x01e00000041879f0 */ /* 0x000fe2000c0018ff */
[----:B------:R-:W-:Y:S02]  /*1320*/  UIADD3 UR4, UR4, 0x2, URZ ;  /* 0x0000000204047890 */ /* 0x000fe4000fffe03f */
[----:B------:R-:W-:Y:S01]  /*1330*/  UIADD3 UR6, UR6, 0x2, URZ ;  /* 0x0000000206067890 */ /* 0x000fe2000fffe03f */
[----:B------:R-:W-:Y:S01]  /*1340*/  UMOV UR5, 0x80000020 ;  /* 0x8000002000057882 */ /* 0x000fe20000000000 */
[----:B------:R-:W-:Y:S01]  /*1350*/  UMOV UR7, 0x80000020 ;  /* 0x8000002000077882 */ /* 0x000fe20000000000 */
[----:B------:R-:W-:Y:S02]  /*1360*/  WARPGROUP.DEPBAR.LE gsb0, 0x0 ;  /* 0x00008000000079c5 */ /* 0x000fe40000010000 */
[----:B------:R-:W-:-:S06]  /*1370*/  WARPGROUP.ARRIVE ;  /* 0x00000000000079c5 */ /* 0x000fcc0000000000 */
[----:B------:R-:W-:Y:S03]  /*1380*/  HGMMA.64x128x16.F32.BF16 R24, gdesc[UR4], R24, gsb0 ;  /* 0x01e00000041879f0 */ /* 0x000fe60008001818 */
[----:B------:R-:W-:Y:S02]  /*1390*/  WARPGROUP.DEPBAR.LE gsb0, 0x0 ;  /* 0x00008000000079c5 */ /* 0x000fe40000010000 */
[----:B------:R-:W-:Y:S05]  /*13a0*/  @!P1 BRA `(.L_x_18) ;  /* 0x0000000000d89947 */ /* 0x000fea0003800000 */
[----:B------:R-:W-:Y:S02]  /*13b0*/  UIADD3 UR4, UR39, 0x1, URZ ;  /* 0x0000000127047890 */ /* 0x000fe4000fffe03f */
[----:B------:R-:W-:Y:S02]  /*13c0*/  UMOV UR9, UR39 ;  /* 0x0000002700097c82 */ /* 0x000fe40008000000 */
[----:B------:R-:W-:-:S04]  /*13d0*/  UISETP.NE.AND UP0, UPT, UR4, 0x4, UPT ;  /* 0x000000040400788c */ /* 0x000fc8000bf05270 */
[----:B------:R-:W-:Y:S02]  /*13e0*/  USEL UR5, URZ, 0x1, UP0 ;  /* 0x000000013f057887 */ /* 0x000fe40008000000 */
[----:B------:R-:W-:Y:S02]  /*13f0*/  USEL UR8, UR4, URZ, UP0 ;  /* 0x0000003f04087287 */ /* 0x000fe40008000000 */
[----:B------:R-:W-:-:S06]  /*1400*/  ULOP3.LUT UR5, UR38, UR5, URZ, 0x3c, !UPT ;  /* 0x0000000526057292 */ /* 0x000fcc000f8e3c3f */
[----:B01----:R-:W-:-:S07]  /*1410*/  IMAD.U32 R5, RZ, RZ, UR5 ;  /* 0x00000005ff057e24 */ /* 0x003fce000f8e00ff */
.L_x_25:
[----:B01----:R-:W-:Y:S05]  /*1420*/  @!P0 BRA `(.L_x_19) ;  /* 0x0000000000048947 */ /* 0x003fea0003800000 */
[----:B------:R-:W-:Y:S01]  /*1430*/  BPT.TRAP 0x1 ;  /* 0x000000040000795c */ /* 0x000fe20000300000 */
.L_x_19:
[----:B------:R-:W0:Y:S01]  /*1440*/  S2UR UR5, SR_CgaCtaId ;  /* 0x00000000000579c3 */ /* 0x000e220000008800 */
[----:B------:R-:W-:Y:S01]  /*1450*/  UMOV UR4, 0x400 ;  /* 0x0000040000047882 */ /* 0x000fe20000000000 */
[----:B------:R-:W-:Y:S01]  /*1460*/  SHF.L.U32 R3, R5, 0x1f, RZ ;  /* 0x0000001f05037819 */ /* 0x000fe200000006ff */
[----:B0-----:R-:W-:-:S04]  /*1470*/  ULEA UR11, UR5, UR4, 0x18 ;  /* 0x00000004050b7291 */ /* 0x001fc8000f8ec03f */
[----:B------:R-:W-:-:S09]  /*1480*/  ULEA UR4, UR8, UR11, 0x3 ;  /* 0x0000000b08047291 */ /* 0x000fd2000f8e183f */
[----:B------:R0:W1:Y:S01]  /*1490*/  SYNCS.PHASECHK.TRANS64.TRYWAIT P1, [UR4], R3 ;  /* 0x00000003ff0075a7 */ /* 0x0000620008020144 */
[----:B------:R-:W-:Y:S05]  /*14a0*/  @!P0 BRA `(.L_x_20) ;  /* 0x0000000000048947 */ /* 0x000fea0003800000 */
[----:B------:R-:W-:Y:S01]  /*14b0*/  BPT.TRAP 0x1 ;  /* 0x000000040000795c */ /* 0x000fe20000300000 */
.L_x_20:
[----:B-1----:R-:W-:Y:S05]  /*14c0*/  @P1 BRA `(.L_x_21) ;  /* 0x0000000000081947 */ /* 0x002fea0003800000 */
[----:B------:R-:W1:Y:S02]  /*14d0*/  SYNCS.PHASECHK.TRANS64.TRYWAIT P1, [UR4], R3 ;  /* 0x00000003ff0075a7 */ /* 0x000e640008020144 */
[----:B-1----:R-:W-:Y:S05]  /*14e0*/  @!P1 BRA `(.L_x_22) ;  /* 0x0000006000ec9947 */ /* 0x002fea0003800000 */
.L_x_21:
[----:B------:R-:W-:Y:S01]  /*14f0*/  ULEA UR4, UR8, UR41, 0x9 ;  /* 0x0000002908047291 */ /* 0x000fe2000f8e483f */
[----:B------:R-:W-:Y:S01]  /*1500*/  WARPGROUP.ARRIVE ;  /* 0x00000000000079c5 */ /* 0x000fe20000000000 */
[----:B------:R-:W-:Y:S01]  /*1510*/  ULEA UR6, UR8, UR10, 0x9 ;  /* 0x0000000a08067291 */ /* 0x000fe2000f8e483f */
[----:B------:R-:W-:Y:S01]  /*1520*/  UMOV UR5, 0x80000020 ;  /* 0x8000002000057882 */ /* 0x000fe20000000000 */
[----:B------:R-:W-:-:S07]  /*1530*/  UMOV UR7, 0x80000020 ;  /* 0x8000002000077882 */ /* 0x000fce0000000000 */
[----:B------:R-:W-:Y:S01]  /*1540*/  HGMMA.64x128x16.F32.BF16 R24, gdesc[UR4], R24, gsb0 ;  /* 0x01e00000041879f0 */ /* 0x000fe20008001818 */
        /* <DEDUP_REMOVED lines=9> */
[----:B------:R-:W-:Y:S01]  /*15e0*/  BPT.TRAP 0x1 ;  /* 0x000000040000795c */ /* 0x000fe20000300000 */
.L_x_23:
[----:B------:R-:W-:Y:S01]  /*15f0*/  ULEA UR4, UR9, UR11, 0x3 ;  /* 0x0000000b09047291 */ /* 0x000fe2000f8e183f */
[----:B------:R-:W-:-:S03]  /*1600*/  ISETP.GT.U32.AND P1, PT, R19, 0x1, PT ;  /* 0x000000011300780c */ /* 0x000fc60003f24070 */
[----:B------:R-:W-:-:S04]  /*1610*/  UIADD3 UR4, UR4, 0x20, URZ ;  /* 0x0000002004047890 */ /* 0x000fc8000fffe03f */
[----:B------:R-:W-:-:S09]  /*1620*/  UPRMT UR4, URZ, 0x654, UR4 ;  /* 0x000006543f047896 */ /* 0x000fd20008000004 */
[----:B------:R-:W-:Y:S01]  /*1630*/  SYNCS.ARRIVE.TRANS64.RED.A1T0 RZ, [UR4], RZ ;  /* 0x000000ffffff79a7 */ /* 0x000fe20008100404 */
[----:B------:R-:W-:Y:S05]  /*1640*/  @P1 BRA `(.L_x_24) ;  /* 0x0000000000041947 */ /* 0x000fea0003800000 */
[----:B------:R-:W-:Y:S01]  /*1650*/  BPT.TRAP 0x1 ;  /* 0x000000040000795c */ /* 0x000fe20000300000 */
.L_x_24:
[----:B------:R-:W-:Y:S01]  /*1660*/  UIADD3 UR8, UR8, 0x1, URZ ;  /* 0x0000000108087890 */ /* 0x000fe2000fffe03f */
[C---:B------:R-:W-:Y:S01]  /*1670*/  ISETP.GT.AND P1, PT, R0.reuse, 0x1, PT ;  /* 0x000000010000780c */ /* 0x040fe20003f24270 */
[----:B------:R-:W-:Y:S01]  /*1680*/  UIADD3 UR9, UR9, 0x1, URZ ;  /* 0x0000000109097890 */ /* 0x000fe2000fffe03f */
[----:B------:R-:W-:Y:S01]  /*1690*/  VIADD R0, R0, 0xffffffff ;  /* 0xffffffff00007836 */ /* 0x000fe20000000000 */
[----:B------:R-:W-:Y:S02]  /*16a0*/  UISETP.NE.AND UP0, UPT, UR8, 0x4, UPT ;  /* 0x000000040800788c */ /* 0x000fe4000bf05270 */
[----:B------:R-:W-:Y:S02]  /*16b0*/  UISETP.NE.AND UP1, UPT, UR9, 0x4, UPT ;  /* 0x000000040900788c */ /* 0x000fe4000bf25270 */
[----:B------:R-:W-:Y:S02]  /*16c0*/  USEL UR4, URZ, 0x1, UP0 ;  /* 0x000000013f047887 */ /* 0x000fe40008000000 */
[----:B------:R-:W-:-:S02]  /*16d0*/  USEL UR8, UR8, URZ, UP0 ;  /* 0x0000003f08087287 */ /* 0x000fc40008000000 */
[----:B------:R-:W-:Y:S02]  /*16e0*/  USEL UR9, UR9, URZ, UP1 ;  /* 0x0000003f09097287 */ /* 0x000fe40008800000 */
[----:B------:R-:W-:Y:S01]  /*16f0*/  LOP3.LUT R5, R5, UR4, RZ, 0x3c, !PT ;  /* 0x0000000405057c12 */ /* 0x000fe2000f8e3cff */
[----:B------:R-:W-:Y:S09]  /*1700*/  @P1 BRA `(.L_x_25) ;  /* 0xfffffffc00441947 */ /* 0x000ff2000383ffff */
.L_x_18:
[----:B------:R-:W2:Y:S02]  /*1710*/  LDC R0, c[0x0][0x28c] ;  /* 0x0000a300ff007b82 */ /* 0x000ea40000000800 */
[----:B--2---:R-:W-:-:S13]  /*1720*/  ISETP.GE.AND P1, PT, R0, 0x1, PT ;  /* 0x000000010000780c */ /* 0x004fda0003f26270 */
[----:B------:R-:W-:Y:S05]  /*1730*/  @!P1 BRA `(.L_x_26) ;  /* 0x0000000000409947 */ /* 0x000fea0003800000 */
[----:B------:R-:W-:Y:S05]  /*1740*/  @!P0 BRA `(.L_x_27) ;  /* 0x0000000000048947 */ /* 0x000fea0003800000 */
[----:B------:R-:W-:Y:S01]  /*1750*/  BPT.TRAP 0x1 ;  /* 0x000000040000795c */ /* 0x000fe20000300000 */
.L_x_27:
[----:B------:R-:W2:Y:S01]  /*1760*/  S2UR UR6, SR_CgaCtaId ;  /* 0x00000000000679c3 */ /* 0x000ea20000008800 */
[----:B------:R-:W-:Y:S01]  /*1770*/  UISETP.LT.AND UP0, UPT, UR40, 0x1, UPT ;  /* 0x000000012800788c */ /* 0x000fe2000bf01270 */
[----:B------:R-:W-:Y:S01]  /*1780*/  ISETP.GT.U32.AND P0, PT, R19, 0x1, PT ;  /* 0x000000011300780c */ /* 0x000fe20003f04070 */
[----:B------:R-:W-:Y:S02]  /*1790*/  UMOV UR5, 0x400 ;  /* 0x0000040000057882 */ /* 0x000fe40000000000 */
[----:B------:R-:W-:-:S04]  /*17a0*/  USEL UR4, UR40, 0x1, UP0 ;  /* 0x0000000128047887 */ /* 0x000fc80008000000 */
[----:B------:R-:W-:-:S04]  /*17b0*/  UIADD3 UR4, UR39, UR40, -UR4 ;  /* 0x0000002827047290 */ /* 0x000fc8000fffe804 */
[----:B------:R-:W-:-:S04]  /*17c0*/  USHF.L.U32 UR4, UR4, 0x3, URZ ;  /* 0x0000000304047899 */ /* 0x000fc8000800063f */
[----:B------:R-:W-:Y:S02]  /*17d0*/  ULOP3.LUT UR4, UR4, 0x18, URZ, 0xc0, !UPT ;  /* 0x0000001804047892 */ /* 0x000fe4000f8ec03f */
[----:B--2---:R-:W-:-:S04]  /*17e0*/  ULEA UR5, UR6, UR5, 0x18 ;  /* 0x0000000506057291 */ /* 0x004fc8000f8ec03f */
[----:B------:R-:W-:-:S04]  /*17f0*/  UIADD3 UR4, UR5, 0x20, UR4 ;  /* 0x0000002005047890 */ /* 0x000fc8000fffe004 */
[----:B------:R-:W-:-:S09]  /*1800*/  UPRMT UR4, URZ, 0x654, UR4 ;  /* 0x000006543f047896 */ /* 0x000fd20008000004 */
[----:B------:R-:W-:Y:S01]  /*1810*/  SYNCS.ARRIVE.TRANS64.RED.A1T0 RZ, [UR4], RZ ;  /* 0x000000ffffff79a7 */ /* 0x000fe20008100404 */
[----:B------:R-:W-:Y:S05]  /*1820*/  @P0 BRA `(.L_x_26) ;  /* 0x0000000000040947 */ /* 0x000fea0003800000 */
[----:B------:R-:W-:Y:S01]  /*1830*/  BPT.TRAP 0x1 ;  /* 0x000000040000795c */ /* 0x000fe20000300000 */
.L_x_26:
[----:B------:R-:W2:Y:S01]  /*1840*/  LDC R6, c[0x0][0x288] ;  /* 0x0000a200ff067b82 */ /* 0x000ea20000000800 */
[----:B------:R-:W-:Y:S01]  /*1850*/  LOP3.LUT R0, R22, 0x1, RZ, 0xc0, !PT ;  /* 0x0000000116007812 */ /* 0x000fe200078ec0ff */
[----:B------:R-:W-:Y:S01]  /*1860*/  UIADD3 UR39, UR40, UR39, URZ ;  /* 0x0000002728277290 */ /* 0x000fe2000fffe03f */
[----:B01----:R-:W-:Y:S01]  /*1870*/  SHF.R.U32.HI R3, RZ, 0x2, R18 ;  /* 0x00000002ff037819 */ /* 0x003fe20000011612 */
[----:B------:R-:W-:Y:S01]  /*1880*/  IMAD.SHL.U32 R13, R92, 0x80, RZ ;  /* 0x000000805c0d7824 */ /* 0x000fe200078e00ff */
[----:B------:R-:W-:Y:S01]  /*1890*/  LOP3.LUT R4, R18, 0x60, RZ, 0xc0, !PT ;  /* 0x0000006012047812 */ /* 0x000fe200078ec0ff */
[----:B------:R-:W-:Y:S01]  /*18a0*/  IMAD.SHL.U32 R8, R0, 0x40, RZ ;  /* 0x0000004000087824 */ /* 0x000fe200078e00ff */
[----:B------:R-:W-:Y:S01]  /*18b0*/  LOP3.LUT R5, R18, 0x3, RZ, 0xc0, !PT ;  /* 0x0000000312057812 */ /* 0x000fe200078ec0ff */
[----:B------:R-:W-:Y:S01]  /*18c0*/  USHF.R.U32.HI UR4, URZ, 0x2, UR39 ;  /* 0x000000023f047899 */ /* 0x000fe20008011627 */
[----:B------:R-:W-:Y:S01]  /*18d0*/  LOP3.LUT R3, R3, 0x7, RZ, 0xc0, !PT ;  /* 0x0000000703037812 */ /* 0x000fe200078ec0ff */
[----:B------:R-:W-:Y:S01]  /*18e0*/  ULDC UR8, c[0x0][0x284] ;  /* 0x0000a10000087ab9 */ /* 0x000fe20000000800 */
[----:B------:R-:W-:Y:S01]  /*18f0*/  SHF.R.U32.HI R4, RZ, 0x1, R4 ;  /* 0x00000001ff047819 */ /* 0x000fe20000011604 */
[----:B------:R-:W-:Y:S01]  /*1900*/  ULOP3.LUT UR4, UR4, 0x1, URZ, 0xc0, !UPT ;  /* 0x0000000104047892 */ /* 0x000fe2000f8ec03f */
[----:B------:R-:W-:Y:S01]  /*1910*/  SHF.R.S32.HI R21, RZ, 0x1f, R89 ;  /* 0x0000001fff157819 */ /* 0x000fe20000011459 */
[----:B------:R-:W-:Y:S01]  /*1920*/  UISETP.GT.U32.AND UP1, UPT, UR39, 0x3, UPT ;  /* 0x000000032700788c */ /* 0x000fe2000bf24070 */
[--C-:B------:R-:W-:Y:S01]  /*1930*/  IADD3 R7, RZ, -R4, -R3.reuse ;  /* 0x80000004ff077210 */ /* 0x100fe20007ffe803 */
[----:B------:R-:W-:Y:S01]  /*1940*/  UISETP.NE.U32.AND UP0, UPT, UR4, 0x1, UPT ;  /* 0x000000010400788c */ /* 0x000fe2000bf05070 */
[----:B------:R-:W-:Y:S01]  /*1950*/  LOP3.LUT R3, R8, 0x40, R3, 0xe2, !PT ;  /* 0x0000004008037812 */ /* 0x000fe200078ee203 */
[----:B------:R-:W-:Y:S01]  /*1960*/  IMAD.SHL.U32 R8, R18, 0x2, RZ ;  /* 0x0000000212087824 */ /* 0x000fe200078e00ff */
[----:B------:R-:W-:Y:S01]  /*1970*/  ULDC.64 UR6, c[0x0][0x5d0] ;  /* 0x0001740000067ab9 */ /* 0x000fe20000000a00 */
[----:B------:R-:W-:Y:S01]  /*1980*/  UISETP.LT.U32.AND UP1, UPT, UR40, 0x4, UP1 ;  /* 0x000000042800788c */ /* 0x000fe20008f21070 */
[----:B------:R-:W-:Y:S01]  /*1990*/  IMAD.WIDE R10, R91, 0x80, RZ ;  /* 0x000000805b0a7825 */ /* 0x000fe200078e02ff */
[----:B------:R-:W-:Y:S01]  /*19a0*/  UISETP.GT.U32.AND UP0, UPT, UR40, 0x3, !UP0 ;  /* 0x000000032800788c */ /* 0x000fe2000c704070 */
[----:B------:R-:W-:Y:S01]  /*19b0*/  LOP3.LUT R8, R13, 0x6, R8, 0xf8, !PT ;  /* 0x000000060d087812 */ /* 0x000fe200078ef808 */
[----:B------:R-:W-:Y:S01]  /*19c0*/  USEL UR5, URZ, 0x1, !UP1 ;  /* 0x000000013f057887 */ /* 0x000fe2000c800000 */
[----:B--2---:R-:W-:Y:S01]  /*19d0*/  IMAD R12, R5, -0x2, R6 ;  /* 0xfffffffe050c7824 */ /* 0x004fe200078e0206 */
[----:B------:R-:W-:Y:S01]  /*19e0*/  ISETP.GE.AND P0, PT, R13, R6, PT ;  /* 0x000000060d00720c */ /* 0x000fe20003f06270 */
[----:B------:R-:W-:Y:S01]  /*19f0*/  IMAD.SHL.U32 R5, R91, 0x80, RZ ;  /* 0x000000805b057824 */ /* 0x000fe200078e00ff */
[----:B------:R-:W-:Y:S01]  /*1a00*/  SHF.R.S32.HI R9, RZ, 0x1f, R8 ;  /* 0x0000001fff097819 */ /* 0x000fe20000011408 */
[----:B------:R-:W-:Y:S01]  /*1a10*/  IMAD R6, R21, UR6, RZ ;  /* 0x0000000615067c24 */ /* 0x000fe2000f8e02ff */
[----:B------:R-:W-:Y:S01]  /*1a20*/  USEL UR4, URZ, 0x1, !UP0 ;  /* 0x000000013f047887 */ /* 0x000fe2000c000000 */
[----:B------:R-:W-:Y:S01]  /*1a30*/  IMAD R0, R0, -0x40, R7 ;  /* 0xffffffc000007824 */ /* 0x000fe200078e0207 */
[----:B------:R-:W-:Y:S01]  /*1a40*/  ISETP.GE.OR P0, PT, R5, UR8, P0 ;  /* 0x0000000805007c0c */ /* 0x000fe20008706670 */
[C---:B------:R-:W-:Y:S01]  /*1a50*/  IMAD R15, R89.reuse, UR7, R6 ;  /* 0x00000007590f7c24 */ /* 0x040fe2000f8e0206 */
[----:B------:R-:W-:Y:S01]  /*1a60*/  LOP3.LUT R105, R10, R3, R4, 0xfe, !PT ;  /* 0x000000030a697212 */ /* 0x000fe200078efe04 */
[----:B------:R-:W-:Y:S01]  /*1a70*/  IMAD.WIDE.U32 R6, R89, UR6, R8 ;  /* 0x0000000659067c25 */ /* 0x000fe2000f8e0008 */
[----:B------:R-:W-:Y:S01]  /*1a80*/  ULOP3.LUT UR39, UR39, 0x3, URZ, 0xc0, !UPT ;  /* 0x0000000327277892 */ /* 0x000fe2000f8ec03f */
[----:B------:R-:W-:Y:S01]  /*1a90*/  IADD3 R3, -R5, UR8, R0 ;  /* 0x0000000805037c10 */ /* 0x000fe2000fffe100 */
[----:B------:R-:W-:Y:S01]  /*1aa0*/  ULOP3.LUT UR38, UR4, UR38, UR5, 0x96, !UPT ;  /* 0x0000002604267292 */ /* 0x000fe2000f8e9605 */
[----:B------:R-:W-:-:S02]  /*1ab0*/  IMAD.IADD R7, R7, 0x1, R15 ;  /* 0x0000000107077824 */ /* 0x000fc400078e020f */
[----:B------:R-:W-:Y:S02]  /*1ac0*/  IMAD.IADD R4, R12, 0x1, -R13 ;  /* 0x000000010c047824 */ /* 0x000fe400078e0a0d */
[----:B------:R-:W-:Y:S02]  /*1ad0*/  IMAD.MOV.U32 R0, RZ, RZ, -0x1 ;  /* 0xffffffffff007424 */ /* 0x000fe400078e00ff */
[----:B------:R-:W-:Y:S05]  /*1ae0*/  @P0 BRA `(.L_x_28) ;  /* 0x0000004000240947 */ /* 0x000fea0003800000 */
[----:B------:R-:W0:Y:S01]  /*1af0*/  LDC.64 R98, c[0x0][0x5c8] ;  /* 0x00017200ff627b82 */ /* 0x000e220000000a00 */
[----:B-----5:R-:W-:Y:S01]  /*1b00*/  FSETP.NEU.AND P0, PT, R88, RZ, PT ;  /* 0x000000ff5800720b */ /* 0x020fe20003f0d000 */
[----:B------:R-:W-:Y:S01]  /*1b10*/  BSSY B0, `(.L_x_28) ;  /* 0x0000406000007945 */ /* 0x000fe20003800000 */
[----:B------:R-:W-:-:S04]  /*1b20*/  ISETP.GT.AND P2, PT, R4, RZ, PT ;  /* 0x000000ff0400720c */ /* 0x000fc80003f44270 */
[----:B------:R-:W-:Y:S01]  /*1b30*/  ISETP.GT.AND P1, PT, R3, RZ, P2 ;  /* 0x000000ff0300720c */ /* 0x000fe20001724270 */
[-C--:B0-----:R-:W-:Y:S02]  /*1b40*/  IMAD R12, R11, R98.reuse, RZ ;  /* 0x000000620b0c7224 */ /* 0x081fe400078e02ff */
[----:B------:R-:W-:-:S04]  /*1b50*/  IMAD.WIDE.U32 R92, R105, R98, R6 ;  /* 0x00000062695c7225 */ /* 0x000fc800078e0006 */
[----:B------:R-:W-:-:S04]  /*1b60*/  IMAD R5, R105, R99, R12 ;  /* 0x0000006369057224 */ /* 0x000fc800078e020c */
[----:B------:R-:W-:Y:S01]  /*1b70*/  IMAD.IADD R91, R93, 0x1, R5 ;  /* 0x000000015d5b7824 */ /* 0x000fe200078e0205 */
[----:B------:R-:W-:Y:S06]  /*1b80*/  @!P0 BRA `(.L_x_29) ;  /* 0x0000002c00288947 */ /* 0x000fec0003800000 */
[----:B------:R-:W0:Y:S01]  /*1b90*/  LDC.64 R96, c[0x0][0x5b8] ;  /* 0x00016e00ff607b82 */ /* 0x000e220000000a00 */
[----:B------:R-:W-:-:S07]  /*1ba0*/  ULDC.64 UR4, c[0x0][0x5c0] ;  /* 0x0001700000047ab9 */ /* 0x000fce0000000a00 */
[----:B------:R-:W1:Y:S08]  /*1bb0*/  LDC.64 R100, c[0x0][0x5b0] ;  /* 0x00016c00ff647b82 */ /* 0x000e700000000a00 */
[----:B------:R-:W2:Y:S01]  /*1bc0*/  LDC.64 R102, c[0x0][0x5a8] ;  /* 0x00016a00ff667b82 */ /* 0x000ea20000000a00 */
[-C--:B0-----:R-:W-:Y:S02]  /*1bd0*/  IMAD R6, R21, R96.reuse, RZ ;  /* 0x0000006015067224 */ /* 0x081fe400078e02ff */
[----:B------:R-:W-:-:S04]  /*1be0*/  IMAD.WIDE.U32 R94, R89, R96, R8 ;  /* 0x00000060595e7225 */ /* 0x000fc800078e0008 */
[----:B------:R-:W-:Y:S02]  /*1bf0*/  IMAD R93, R89, R97, R6 ;  /* 0x00000061595d7224 */ /* 0x000fe400078e0206 */
[-C--:B-1----:R-:W-:Y:S02]  /*1c00*/  IMAD R10, R11, R100.reuse, RZ ;  /* 0x000000640b0a7224 */ /* 0x082fe400078e02ff */
[----:B------:R-:W-:Y:S02]  /*1c10*/  IMAD.IADD R13, R95, 0x1, R93 ;  /* 0x000000015f0d7824 */ /* 0x000fe400078e025d */
[----:B------:R-:W-:Y:S02]  /*1c20*/  IMAD.MOV.U32 R12, RZ, RZ, R94 ;  /* 0x000000ffff0c7224 */ /* 0x000fe400078e005e */
[C---:B------:R-:W-:Y:S02]  /*1c30*/  IMAD R97, R105.reuse, R101, R10 ;  /* 0x0000006569617224 */ /* 0x040fe400078e020a */
[----:B------:R-:W-:-:S04]  /*1c40*/  IMAD.WIDE.U32 R6, R105, R100, R12 ;  /* 0x0000006469067225 */ /* 0x000fc800078e000c */
[----:B------:R-:W-:Y:S01]  /*1c50*/  IMAD.IADD R5, R7, 0x1, R97 ;  /* 0x0000000107057824 */ /* 0x000fe200078e0261 */
[----:B--2---:R-:W-:-:S04]  /*1c60*/  LEA R14, P0, R6, R102, 0x1 ;  /* 0x00000066060e7211 */ /* 0x004fc800078008ff */
[----:B------:R-:W-:-:S05]  /*1c70*/  LEA.HI.X R15, R6, R103, R5, 0x1, P0 ;  /* 0x00000067060f7211 */ /* 0x000fca00000f0c05 */
[----:B------:R0:W2:Y:S01]  /*1c80*/  @P1 LDG.E.LTC128B.U16 R5, desc[UR36][R14.64] ;  /* 0x000000240e051981 */ /* 0x0000a2000c1e1520 */
[----:B------:R-:W-:Y:S01]  /*1c90*/  LEA R10, P0, R92, UR4, 0x1 ;  /* 0x000000045c0a7c11 */ /* 0x000fe2000f8008ff */
[----:B------:R-:W-:Y:S01]  /*1ca0*/  IMAD.WIDE.U32 R6, R105, R100, R8 ;  /* 0x0000006469067225 */ /* 0x000fe200078e0008 */
[----:B------:R-:W-:Y:S03]  /*1cb0*/  BSSY B1, `(.L_x_30) ;  /* 0x0000012000017945 */ /* 0x000fe60003800000 */
[----:B------:R-:W-:Y:S02]  /*1cc0*/  IMAD.IADD R7, R97, 0x1, R7 ;  /* 0x0000000161077824 */ /* 0x000fe400078e0207 */
[----:B------:R-:W-:Y:S01]  /*1cd0*/  IMAD.WIDE.U32 R20, R89, R96, R6 ;  /* 0x0000006059147225 */ /* 0x000fe200078e0006 */
[----:B0-----:R-:W-:-:S03]  /*1ce0*/  SHF.L.U64.HI R15, R100, 0x3, R101 ;  /* 0x00000003640f7819 */ /* 0x001fc60000010265 */
[----:B------:R-:W-:Y:S01]  /*1cf0*/  IMAD.IADD R7, R93, 0x1, R21 ;  /* 0x000000015d077824 */ /* 0x000fe200078e0215 */
[----:B------:R-:W-:Y:S01]  /*1d00*/  LEA R6, P4, R20, R102, 0x1 ;  /* 0x0000006614067211 */ /* 0x000fe200078808ff */
[----:B------:R-:W-:-:S03]  /*1d10*/  IMAD.SHL.U32 R14, R100, 0x8, RZ ;  /* 0x00000008640e7824 */ /* 0x000fc600078e00ff */
[----:B------:R-:W-:Y:S01]  /*1d20*/  LEA.HI.X R7, R20, R103, R7, 0x1, P4 ;  /* 0x0000006714077211 */ /* 0x000fe200020f0c07 */
[----:B--2---:R-:W-:-:S04]  /*1d30*/  IMAD.U32 R11, R5, 0x10000, RZ ;  /* 0x00010000050b7824 */ /* 0x004fc800078e00ff */
[----:B------:R-:W-:-:S04]  /*1d40*/  FMUL R11, R11, R88 ;  /* 0x000000580b0b7220 */ /* 0x000fc80000400000 */
[----:B------:R-:W-:Y:S01]  /*1d50*/  FFMA R24, R24, R23, R11 ;  /* 0x0000001718187223 */ /* 0x000fe2000000000b */
[----:B------:R-:W-:Y:S02]  /*1d60*/  LEA.HI.X R11, R92, UR5, R91, 0x1, P0 ;  /* 0x000000055c0b7c11 */ /* 0x000fe400080f0c5b */
[----:B------:R-:W-:Y:S02]  /*1d70*/  ISETP.GT.AND P0, PT, R4, 0x1, PT ;  /* 0x000000010400780c */ /* 0x000fe40003f04270 */
[----:B------:R-:W-:Y:S02]  /*1d80*/  F2FP.BF16.F32.PACK_AB R24, RZ, R24 ;  /* 0x00000018ff18723e */ /* 0x000fe400000010ff */
[----:B------:R-:W-:-:S03]  /*1d90*/  ISETP.GT.AND P3, PT, R3, RZ, P0 ;  /* 0x000000ff0300720c */ /* 0x000fc60000764270 */
[----:B------:R0:W-:Y:S10]  /*1da0*/  @P1 STG.E.U16 desc[UR36][R10.64], R24 ;  /* 0x000000180a001986 */ /* 0x0001f4000c101524 */
[----:B------:R-:W-:Y:S05]  /*1db0*/  @!P3 BRA `(.L_x_31) ;  /* 0x000000000004b947 */ /* 0x000fea0003800000 */
[----:B------:R1:W5:Y:S02]  /*1dc0*/  LDG.E.LTC128B.U16 R5, desc[UR36][R6.64+0x2] ;  /* 0x0000022406057981 */ /* 0x000364000c1e1520 */
.L_x_31:
[----:B------:R-:W-:Y:S05]  /*1dd0*/  BSYNC B1 ;  /* 0x0000000000017941 */ /* 0x000fea0003800000 */
.L_x_30:
[----:B-----5:R-:W-:Y:S01]  /*1de0*/  IMAD.U32 R91, R5, 0x10000, RZ ;  /* 0x00010000055b7824 */ /* 0x020fe200078e00ff */
[----:B------:R-:W-:Y:S01]  /*1df0*/  ISETP.GT.AND P2, PT, R3, 0x8, P2 ;  /* 0x000000080300780c */ /* 0x000fe20001744270 */
[----:B------:R-:W-:Y:S01]  /*1e00*/  IMAD.WIDE.U32 R20, R105, R100, R14 ;  /* 0x0000006469147225 */ /* 0x000fe200078e000e */
[----:B0-----:R-:W-:-:S03]  /*1e10*/  PRMT R24, R5, 0x7610, R24 ;  /* 0x0000761005187816 */ /* 0x001fc60000000018 */
[----:B------:R-:W-:Y:S01]  /*1e20*/  FMUL R12, R91, R88 ;  /* 0x000000585b0c7220 */ /* 0x000fe20000400000 */
[----:B------:R-:W-:Y:S01]  /*1e30*/  IMAD.IADD R97, R97, 0x1, R21 ;  /* 0x0000000161617824 */ /* 0x000fe200078e0215 */
[----:B------:R-:W-:Y:S02]  /*1e40*/  IADD3 R94, P1, R94, R20, RZ ;  /* 0x000000145e5e7210 */ /* 0x000fe40007f3e0ff */
[----:B------:R-:W-:-:S03]  /*1e50*/  FFMA R12, R25, R23, R12 ;  /* 0x00000017190c7223 */ /* 0x000fc6000000000c */
[----:B------:R-:W-:Y:S02]  /*1e60*/  IMAD.X R13, R97, 0x1, R13, P1 ;  /* 0x00000001610d7824 */ /* 0x000fe400008e060d */
[----:B------:R-:W-:Y:S02]  /*1e70*/  F2FP.BF16.F32.PACK_AB R12, RZ, R12 ;  /* 0x0000000cff0c723e */ /* 0x000fe400000010ff */
[----:B------:R-:W-:Y:S02]  /*1e80*/  LEA R14, P1, R94, R102, 0x1 ;  /* 0x000000665e0e7211 */ /* 0x000fe400078208ff */
[----:B------:R-:W-:Y:S02]  /*1e90*/  PRMT R21, R12, 0x7610, R21 ;  /* 0x000076100c157816 */ /* 0x000fe40000000015 */
[----:B------:R-:W-:-:S03]  /*1ea0*/  LEA.HI.X R15, R94, R103, R13, 0x1, P1 ;  /* 0x000000675e0f7211 */ /* 0x000fc600008f0c0d */
[----:B------:R0:W-:Y:S04]  /*1eb0*/  @P3 STG.E.U16 desc[UR36][R10.64+0x2], R21 ;  /* 0x000002150a003986 */ /* 0x0001e8000c101524 */
[----:B------:R-:W2:Y:S01]  /*1ec0*/  @P2 LDG.E.LTC128B.U16 R24, desc[UR36][R14.64] ;  /* 0x000000240e182981 */ /* 0x000ea2000c1e1520 */
[----:B------:R-:W-:Y:S01]  /*1ed0*/  IADD3 R20, P1, R8, R20, RZ ;  /* 0x0000001408147210 */ /* 0x000fe20007f3e0ff */
[----:B------:R-:W-:Y:S01]  /*1ee0*/  BSSY B1, `(.L_x_32) ;  /* 0x0000011000017945 */ /* 0x000fe20003800000 */
[C---:B------:R-:W-:Y:S02]  /*1ef0*/  SHF.L.U64.HI R13, R98.reuse, 0x4, R99 ;  /* 0x00000004620d7819 */ /* 0x040fe40000010263 */
[----:B------:R-:W-:Y:S01]  /*1f00*/  ISETP.GT.AND P0, PT, R3, 0x8, P0 ;  /* 0x000000080300780c */ /* 0x000fe20000704270 */
[----:B0-----:R-:W-:Y:S01]  /*1f10*/  IMAD.X R21, R9, 0x1, R97, P1 ;  /* 0x0000000109157824 */ /* 0x001fe200008e0661 */
[----:B------:R-:W-:Y:S01]  /*1f20*/  LEA R12, P1, R98, R10, 0x4 ;  /* 0x0000000a620c7211 */ /* 0x000fe200078220ff */
[----:B------:R-:W-:-:S04]  /*1f30*/  IMAD.WIDE.U32 R20, R89, R96, R20 ;  /* 0x0000006059147225 */ /* 0x000fc800078e0014 */
[----:B------:R-:W-:Y:S01]  /*1f40*/  IMAD.X R13, R13, 0x1, R11, P1 ;  /* 0x000000010d0d7824 */ /* 0x000fe200008e060b */
[----:B------:R-:W-:Y:S01]  /*1f50*/  LEA R8, P3, R20, R102, 0x1 ;  /* 0x0000006614087211 */ /* 0x000fe200078608ff */
[----:B------:R-:W-:-:S05]  /*1f60*/  IMAD.IADD R9, R93, 0x1, R21 ;  /* 0x000000015d097824 */ /* 0x000fca00078e0215 */
[----:B------:R-:W-:Y:S01]  /*1f70*/  LEA.HI.X R9, R20, R103, R9, 0x1, P3 ;  /* 0x0000006714097211 */ /* 0x000fe200018f0c09 */
[----:B--2---:R-:W-:-:S04]  /*1f80*/  IMAD.U32 R5, R24, 0x10000, RZ ;  /* 0x0001000018057824 */ /* 0x004fc800078e00ff */
[----:B------:R-:W-:-:S04]  /*1f90*/  FMUL R5, R5, R88 ;  /* 0x0000005805057220 */ /* 0x000fc80000400000 */
[----:B------:R-:W-:-:S05]  /*1fa0*/  FFMA R5, R26, R23, R5 ;  /* 0x000000171a057223 */ /* 0x000fca0000000005 */
[----:B------:R-:W-:-:S05]  /*1fb0*/  F2FP.BF16.F32.PACK_AB R5, RZ, R5 ;  /* 0x00000005ff05723e */ /* 0x000fca00000010ff */
[----:B------:R0:W-:Y:S01]  /*1fc0*/  @P2 STG.E.U16 desc[UR36][R12.64], R5 ;  /* 0x000000050c002986 */ /* 0x0001e2000c101524 */
[----:B------:R-:W-:Y:S05]  /*1fd0*/  @!P0 BRA `(.L_x_33) ;  /* 0x0000000000048947 */ /* 0x000fea0003800000 */
[----:B------:R2:W5:Y:S02]  /*1fe0*/  LDG.E.LTC128B.U16 R24, desc[UR36][R8.64+0x2] ;  /* 0x0000022408187981 */ /* 0x000564000c1e1520 */
.L_x_33:
[----:B------:R-:W-:Y:S05]  /*1ff0*/  BSYNC B1 ;  /* 0x0000000000017941 */ /* 0x000fea0003800000 */
.L_x_32:
[----:B0----5:R-:W-:Y:S01]  /*2000*/  IMAD.U32 R5, R24, 0x10000, RZ ;  /* 0x0001000018057824 */ /* 0x021fe200078e00ff */
[----:B------:R-:W-:Y:S01]  /*2010*/  ISETP.GT.AND P1, PT, R4, 0x8, PT ;  /* 0x000000080400780c */ /* 0x000fe20003f24270 */
[----:B------:R-:W-:Y:S02]  /*2020*/  BSSY B1, `(.L_x_34) ;  /* 0x0000008000017945 */ /* 0x000fe40003800000 */
[----:B------:R-:W-:Y:S01]  /*2030*/  FMUL R14, R5, R88 ;  /* 0x00000058050e7220 */ /* 0x000fe20000400000 */
[----:B------:R-:W-:-:S03]  /*2040*/  ISETP.GT.AND P2, PT, R3, RZ, P1 ;  /* 0x000000ff0300720c */ /* 0x000fc60000f44270 */
[----:B------:R-:W-:-:S05]  /*2050*/  FFMA R14, R27, R23, R14 ;  /* 0x000000171b0e7223 */ /* 0x000fca000000000e */
[----:B------:R-:W-:-:S05]  /*2060*/  F2FP.BF16.F32.PACK_AB R14, RZ, R14 ;  /* 0x0000000eff0e723e */ /* 0x000fca00000010ff */
[----:B------:R0:W-:Y:S01]  /*2070*/  @P0 STG.E.U16 desc[UR36][R12.64+0x2], R14 ;  /* 0x0000020e0c000986 */ /* 0x0001e2000c101524 */
[----:B------:R-:W-:Y:S05]  /*2080*/  @!P2 BRA `(.L_x_35) ;  /* 0x000000000004a947 */ /* 0x000fea0003800000 */
[----:B------:R3:W5:Y:S02]  /*2090*/  LDG.E.LTC128B.U16 R24, desc[UR36][R6.64+0x10] ;  /* 0x0000102406187981 */ /* 0x000764000c1e1520 */
.L_x_35:
[----:B------:R-:W-:Y:S05]  /*20a0*/  BSYNC B1 ;  /* 0x0000000000017941 */ /* 0x000fea0003800000 */
.L_x_34:
[----:B-----5:R-:W-:Y:S01]  /*20b0*/  IMAD.U32 R5, R24, 0x10000, RZ ;  /* 0x0001000018057824 */ /* 0x020fe200078e00ff */
        /* <DEDUP_REMOVED lines=9> */
.L_x_37:
[----:B------:R-:W-:Y:S05]  /*2150*/  BSYNC B1 ;  /* 0x0000000000017941 */ /* 0x000fea0003800000 */
.L_x_36:
[----:B----45:R-:W-:Y:S01]  /*2160*/  IMAD.U32 R5, R24, 0x10000, RZ ;  /* 0x0001000018057824 */ /* 0x030fe200078e00ff */
[----:B------:R-:W-:Y:S01]  /*2170*/  ISETP.GT.AND P1, PT, R3, 0x8, P1 ;  /* 0x000000080300780c */ /* 0x000fe20000f24270 */
[----:B------:R-:W-:Y:S02]  /*2180*/  BSSY B1, `(.L_x_38) ;  /* 0x0000007000017945 */ /* 0x000fe40003800000 */
[----:B0-----:R-:W-:-:S04]  /*2190*/  FMUL R14, R5, R88 ;  /* 0x00000058050e7220 */ /* 0x001fc80000400000 */
[----:B------:R-:W-:-:S05]  /*21a0*/  FFMA R14, R29, R23, R14 ;  /* 0x000000171d0e7223 */ /* 0x000fca000000000e */
[----:B------:R-:W-:-:S05]  /*21b0*/  F2FP.BF16.F32.PACK_AB R14, RZ, R14 ;  /* 0x0000000eff0e723e */ /* 0x000fca00000010ff */
[----:B------:R0:W-:Y:S01]  /*21c0*/  @P3 STG.E.U16 desc[UR36][R10.64+0x12], R14 ;  /* 0x0000120e0a003986 */ /* 0x0001e2000c101524 */
[----:B------:R-:W-:Y:S05]  /*21d0*/  @!P1 BRA `(.L_x_39) ;  /* 0x0000000000049947 */ /* 0x000fea0003800000 */
[----:B------:R4:W5:Y:S02]  /*21e0*/  LDG.E.LTC128B.U16 R24, desc[UR36][R8.64+0x10] ;  /* 0x0000102408187981 */ /* 0x000964000c1e1520 */
.L_x_39:
[----:B------:R-:W-:Y:S05]  /*21f0*/  BSYNC B1 ;  /* 0x0000000000017941 */ /* 0x000fea0003800000 */
.L_x_38:
[----:B-----5:R-:W-:Y:S01]  /*2200*/  IMAD.U32 R5, R24, 0x10000, RZ ;  /* 0x0001000018057824 */ /* 0x020fe200078e00ff */
[----:B------:R-:W-:Y:S01]  /*2210*/  ISETP.GT.AND P0, PT, R3, 0x8, P0 ;  /* 0x000000080300780c */ /* 0x000fe20000704270 */
[----:B------:R-:W-:Y:S02]  /*2220*/  BSSY B1, `(.L_x_40) ;  /* 0x0000007000017945 */ /* 0x000fe40003800000 */
[----:B------:R-:W-:-:S04]  /*2230*/  FMUL R5, R5, R88 ;  /* 0x0000005805057220 */ /* 0x000fc80000400000 */
[----:B------:R-:W-:-:S05]  /*2240*/  FFMA R5, R30, R23, R5 ;  /* 0x000000171e057223 */ /* 0x000fca0000000005 */
[----:B------:R-:W-:-:S05]  /*2250*/  F2FP.BF16.F32.PACK_AB R5, RZ, R5 ;  /* 0x00000005ff05723e */ /* 0x000fca00000010ff */
[----:B------:R0:W-:Y:S01]  /*2260*/  @P1 STG.E.U16 desc[UR36][R12.64+0x10], R5 ;  /* 0x000010050c001986 */ /* 0x0001e2000c101524 */
[----:B------:R-:W-:Y:S05]  /*2270*/  @!P0 BRA `(.L_x_41) ;  /* 0x0000000000048947 */ /* 0x000fea0003800000 */
[----:B------:R0:W5:Y:S02]  /*2280*/  LDG.E.LTC128B.U16 R24, desc[UR36][R8.64+0x12] ;  /* 0x0000122408187981 */ /* 0x000164000c1e1520 */
.L_x_41:
[----:B------:R-:W-:Y:S05]  /*2290*/  BSYNC B1 ;  /* 0x0000000000017941 */ /* 0x000fea0003800000 */
.L_x_40:
        /* <DEDUP_REMOVED lines=10> */
.L_x_43:
[----:B------:R-:W-:Y:S05]  /*2340*/  BSYNC B1 ;  /* 0x0000000000017941 */ /* 0x000fea0003800000 */
.L_x_42:
        /* <DEDUP_REMOVED lines=10> */
.L_x_45:
[----:B------:R-:W-:Y:S05]  /*23f0*/  BSYNC B1 ;  /* 0x0000000000017941 */ /* 0x000fea0003800000 */
.L_x_44:
[----:B0----5:R-:W-:Y:S01]  /*2400*/  IMAD.U32 R5, R24, 0x10000, RZ ;  /* 0x0001000018057824 */ /* 0x021fe200078e00ff */
        /* <DEDUP_REMOVED lines=8> */
.L_x_47:
[----:B------:R-:W-:Y:S05]  /*2490*/  BSYNC B1 ;  /* 0x0000000000017941 */ /* 0x000fea0003800000 */
.L_x_46:
        /* <DEDUP_REMOVED lines=9> */
.L_x_49:
[----:B------:R-:W-:Y:S05]  /*2530*/  BSYNC B1 ;  /* 0x0000000000017941 */ /* 0x000fea0003800000 */
.L_x_48:
        /* <DEDUP_REMOVED lines=10> */
.L_x_51:
[----:B------:R-:W-:Y:S05]  /*25e0*/  BSYNC B1 ;  /* 0x0000000000017941 */ /* 0x000fea0003800000 */
.L_x_50:
        /* <DEDUP_REMOVED lines=10> */
.L_x_53:
[----:B------:R-:W-:Y:S05]  /*2690*/  BSYNC B1 ;  /* 0x0000000000017941 */ /* 0x000fea0003800000 */
.L_x_52:
        /* <DEDUP_REMOVED lines=9> */
.L_x_55:
[----:B------:R-:W-:Y:S05]  /*2730*/  BSYNC B1 ;  /* 0x0000000000017941 */ /* 0x000fea0003800000 */
.L_x_54:
        /* <DEDUP_REMOVED lines=9> */
.L_x_57:
[----:B------:R-:W-:Y:S05]  /*27d0*/  BSYNC B1 ;  /* 0x0000000000017941 */ /* 0x000fea0003800000 */
.L_x_56:
        /* <DEDUP_REMOVED lines=10> */
.L_x_59:
[----:B------:R-:W-:Y:S05]  /*2880*/  BSYNC B1 ;  /* 0x0000000000017941 */ /* 0x000fea0003800000 */
.L_x_58:
        /* <DEDUP_REMOVED lines=10> */
.L_x_61:
[----:B------:R-:W-:Y:S05]  /*2930*/  BSYNC B1 ;  /* 0x0000000000017941 */ /* 0x000fea0003800000 */
.L_x_60:
        /* <DEDUP_REMOVED lines=9> */
.L_x_63:
[----:B------:R-:W-:Y:S05]  /*29d0*/  BSYNC B1 ;  /* 0x0000000000017941 */ /* 0x000fea0003800000 */
.L_x_62:
        /* <DEDUP_REMOVED lines=9> */
.L_x_65:
[----:B------:R-:W-:Y:S05]  /*2a70*/  BSYNC B1 ;  /* 0x0000000000017941 */ /* 0x000fea0003800000 */
.L_x_64:
        /* <DEDUP_REMOVED lines=10> */
.L_x_67:
[----:B------:R-:W-:Y:S05]  /*2b20*/  BSYNC B1 ;  /* 0x0000000000017941 */ /* 0x000fea0003800000 */
.L_x_66:
        /* <DEDUP_REMOVED lines=10> */
.L_x_69:
[----:B------:R-:W-:Y:S05]  /*2bd0*/  BSYNC B1 ;  /* 0x0000000000017941 */ /* 0x000fea0003800000 */
.L_x_68:
        /* <DEDUP_REMOVED lines=9> */
.L_x_71:
[----:B------:R-:W-:Y:S05]  /*2c70*/  BSYNC B1 ;  /* 0x0000000000017941 */ /* 0x000fea0003800000 */
.L_x_70:
        /* <DEDUP_REMOVED lines=9> */
.L_x_73:
[----:B------:R-:W-:Y:S05]  /*2d10*/  BSYNC B1 ;  /* 0x0000000000017941 */ /* 0x000fea0003800000 */
.L_x_72:
        /* <DEDUP_REMOVED lines=10> */
.L_x_75:
[----:B------:R-:W-:Y:S05]  /*2dc0*/  BSYNC B1 ;  /* 0x0000000000017941 */ /* 0x000fea0003800000 */
.L_x_74:
        /* <DEDUP_REMOVED lines=10> */
.L_x_77:
[----:B------:R-:W-:Y:S05]  /*2e70*/  BSYNC B1 ;  /* 0x0000000000017941 */ /* 0x000fea0003800000 */
.L_x_76:
        /* <DEDUP_REMOVED lines=9> */
.L_x_79:
[----:B------:R-:W-:Y:S05]  /*2f10*/  BSYNC B1 ;  /* 0x0000000000017941 */ /* 0x000fea0003800000 */
.L_x_78:
        /* <DEDUP_REMOVED lines=9> */
.L_x_81:
[----:B------:R-:W-:Y:S05]  /*2fb0*/  BSYNC B1 ;  /* 0x0000000000017941 */ /* 0x000fea0003800000 */
.L_x_80:
        /* <DEDUP_REMOVED lines=10> */
.L_x_83:
[----:B------:R-:W-:Y:S05]  /*3060*/  BSYNC B1 ;  /* 0x0000000000017941 */ /* 0x000fea0003800000 */
.L_x_82:
        /* <DEDUP_REMOVED lines=10> */
.L_x_85:
[----:B------:R-:W-:Y:S05]  /*3110*/  BSYNC B1 ;  /* 0x0000000000017941 */ /* 0x000fea0003800000 */
.L_x_84:
        /* <DEDUP_REMOVED lines=9> */
.L_x_87:
[----:B------:R-:W-:Y:S05]  /*31b0*/  BSYNC B1 ;  /* 0x0000000000017941 */ /* 0x000fea0003800000 */
.L_x_86:
        /* <DEDUP_REMOVED lines=9> */
.L_x_89:
[----:B------:R-:W-:Y:S05]  /*3250*/  BSYNC B1 ;  /* 0x0000000000017941 */ /* 0x000fea0003800000 */
.L_x_88:
        /* <DEDUP_REMOVED lines=10> */
.L_x_91:
[----:B------:R-:W-:Y:S05]  /*3300*/  BSYNC B1 ;  /* 0x0000000000017941 */ /* 0x000fea0003800000 */
.L_x_90:
        /* <DEDUP_REMOVED lines=10> */
.L_x_93:
[----:B------:R-:W-:Y:S05]  /*33b0*/  BSYNC B1 ;  /* 0x0000000000017941 */ /* 0x000fea0003800000 */
.L_x_92:
        /* <DEDUP_REMOVED lines=9> */
.L_x_95:
[----:B------:R-:W-:Y:S05]  /*3450*/  BSYNC B1 ;  /* 0x0000000000017941 */ /* 0x000fea0003800000 */
.L_x_94:
        /* <DEDUP_REMOVED lines=9> */
.L_x_97:
[----:B------:R-:W-:Y:S05]  /*34f0*/  BSYNC B1 ;  /* 0x0000000000017941 */ /* 0x000fea0003800000 */
.L_x_96:
        /* <DEDUP_REMOVED lines=10> */
.L_x_99:
[----:B------:R-:W-:Y:S05]  /*35a0*/  BSYNC B1 ;  /* 0x0000000000017941 */ /* 0x000fea0003800000 */
.L_x_98:
        /* <DEDUP_REMOVED lines=10> */
.L_x_101:
[----:B------:R-:W-:Y:S05]  /*3650*/  BSYNC B1 ;  /* 0x0000000000017941 */ /* 0x000fea0003800000 */
.L_x_100:
        /* <DEDUP_REMOVED lines=9> */
.L_x_103:
[----:B------:R-:W-:Y:S05]  /*36f0*/  BSYNC B1 ;  /* 0x0000000000017941 */ /* 0x000fea0003800000 */
.L_x_102:
        /* <DEDUP_REMOVED lines=9> */
.L_x_105:
[----:B------:R-:W-:Y:S05]  /*3790*/  BSYNC B1 ;  /* 0x0000000000017941 */ /* 0x000fea0003800000 */
.L_x_104:
        /* <DEDUP_REMOVED lines=10> */
.L_x_107:
[----:B------:R-:W-:Y:S05]  /*3840*/  BSYNC B1 ;  /* 0x0000000000017941 */ /* 0x000fea0003800000 */
.L_x_106:
        /* <DEDUP_REMOVED lines=10> */
.L_x_109:
[----:B------:R-:W-:Y:S05]  /*38f0*/  BSYNC B1 ;  /* 0x0000000000017941 */ /* 0x000fea0003800000 */
.L_x_108:
        /* <DEDUP_REMOVED lines=9> */
.L_x_111:
[----:B------:R-:W-:Y:S05]  /*3990*/  BSYNC B1 ;  /* 0x0000000000017941 */ /* 0x000fea0003800000 */
.L_x_110:
        /* <DEDUP_REMOVED lines=9> */
.L_x_113:
[----:B------:R-:W-:Y:S05]  /*3a30*/  BSYNC B1 ;  /* 0x0000000000017941 */ /* 0x000fea0003800000 */
.L_x_112:
        /* <DEDUP_REMOVED lines=10> */
.L_x_115:
[----:B------:R-:W-:Y:S05]  /*3ae0*/  BSYNC B1 ;  /* 0x0000000000017941 */ /* 0x000fea0003800000 */
.L_x_114:
        /* <DEDUP_REMOVED lines=10> */
.L_x_117:
[----:B------:R-:W-:Y:S05]  /*3b90*/  BSYNC B1 ;  /* 0x0000000000017941 */ /* 0x000fea0003800000 */
.L_x_116:
        /* <DEDUP_REMOVED lines=9> */
.L_x_119:
[----:B------:R-:W-:Y:S05]  /*3c30*/  BSYNC B1 ;  /* 0x0000000000017941 */ /* 0x000fea0003800000 */
.L_x_118:
        /* <DEDUP_REMOVED lines=9> */
.L_x_121:
[----:B------:R-:W-:Y:S05]  /*3cd0*/  BSYNC B1 ;  /* 0x0000000000017941 */ /* 0x000fea0003800000 */
.L_x_120:
        /* <DEDUP_REMOVED lines=10> */
.L_x_123:
[----:B------:R-:W-:Y:S05]  /*3d80*/  BSYNC B1 ;  /* 0x0000000000017941 */ /* 0x000fea0003800000 */
.L_x_122:
        /* <DEDUP_REMOVED lines=10> */
.L_x_125:
[----:B------:R-:W-:Y:S05]  /*3e30*/  BSYNC B1 ;  /* 0x0000000000017941 */ /* 0x000fea0003800000 */
.L_x_124:
        /* <DEDUP_REMOVED lines=9> */
.L_x_127:
[----:B------:R-:W-:Y:S05]  /*3ed0*/  BSYNC B1 ;  /* 0x0000000000017941 */ /* 0x000fea0003800000 */
.L_x_126:
        /* <DEDUP_REMOVED lines=9> */
.L_x_129:
[----:B------:R-:W-:Y:S05]  /*3f70*/  BSYNC B1 ;  /* 0x0000000000017941 */ /* 0x000fea0003800000 */
.L_x_128:
        /* <DEDUP_REMOVED lines=10> */
.L_x_131:
[----:B------:R-:W-:Y:S05]  /*4020*/  BSYNC B1 ;  /* 0x0000000000017941 */ /* 0x000fea0003800000 */
.L_x_130:
        /* <DEDUP_REMOVED lines=10> */
.L_x_133:
[----:B------:R-:W-:Y:S05]  /*40d0*/  BSYNC B1 ;  /* 0x0000000000017941 */ /* 0x000fea0003800000 */
.L_x_132:
        /* <DEDUP_REMOVED lines=9> */
.L_x_135:
[----:B------:R-:W-:Y:S05]  /*4170*/  BSYNC B1 ;  /* 0x0000000000017941 */ /* 0x000fea0003800000 */
.L_x_134:
        /* <DEDUP_REMOVED lines=9> */
.L_x_137:
[----:B------:R-:W-:Y:S05]  /*4210*/  BSYNC B1 ;  /* 0x0000000000017941 */ /* 0x000fea0003800000 */
.L_x_136:
        /* <DEDUP_REMOVED lines=10> */
.L_x_139:
[----:B------:R-:W-:Y:S05]  /*42c0*/  BSYNC B1 ;  /* 0x0000000000017941 */ /* 0x000fea0003800000 */
.L_x_138:
        /* <DEDUP_REMOVED lines=10> */
.L_x_141:
[----:B------:R-:W-:Y:S05]  /*4370*/  BSYNC B1 ;  /* 0x0000000000017941 */ /* 0x000fea0003800000 */
.L_x_140:
        /* <DEDUP_REMOVED lines=9> */
.L_x_143:
[----:B------:R-:W-:Y:S05]  /*4410*/  BSYNC B1 ;  /* 0x0000000000017941 */ /* 0x000fea0003800000 */
.L_x_142:
        /* <DEDUP_REMOVED lines=9> */
.L_x_145:
[----:B------:R-:W-:Y:S05]  /*44b0*/  BSYNC B1 ;  /* 0x0000000000017941 */ /* 0x000fea0003800000 */
.L_x_144:
        /* <DEDUP_REMOVED lines=10> */
.L_x_147:
[----:B------:R-:W-:Y:S05]  /*4560*/  BSYNC B1 ;  /* 0x0000000000017941 */ /* 0x000fea0003800000 */
.L_x_146:
[----:B-----5:R-:W-:Y:S01]  /*4570*/  IMAD.U32 R5, R24, 0x10000, RZ ;  /* 0x0001000018057824 */ /* 0x020fe200078e00ff */
[----:B------:R-:W-:Y:S01]  /*4580*/  ISETP.GT.AND P0, PT, R4, 0x79, PT ;  /* 0x000000790400780c */ /* 0x000fe20003f04270 */
[----:B------:R-:W-:Y:S01]  /*4590*/  @P2 IMAD.MOV.U32 R4, RZ, RZ, R10 ;  /* 0x000000ffff042224 */ /* 0x000fe200078e000a */
[----:B------:R-:W-:Y:S01]  /*45a0*/  BSSY B1, `(.L_x_148) ;  /* 0x000000a000017945 */ /* 0x000fe20003800000 */
[----:B------:R-:W-:Y:S01]  /*45b0*/  FMUL R5, R5, R88 ;  /* 0x0000005805057220 */ /* 0x000fe20000400000 */
[----:B------:R-:W-:-:S03]  /*45c0*/  ISETP.GT.AND P3, PT, R3, RZ, P0 ;  /* 0x000000ff0300720c */ /* 0x000fc60000764270 */
[----:B------:R-:W-:-:S05]  /*45d0*/  FFMA R5, R84, R23, R5 ;  /* 0x0000001754057223 */ /* 0x000fca0000000005 */
[----:B------:R-:W-:-:S04]  /*45e0*/  F2FP.BF16.F32.PACK_AB R5, RZ, R5 ;  /* 0x00000005ff05723e */ /* 0x000fc800000010ff */
[----:B0-----:R-:W-:Y:S01]  /*45f0*/  PRMT R14, R5, 0x7610, R14 ;  /* 0x00007610050e7816 */ /* 0x001fe2000000000e */
[----:B------:R-:W-:-:S05]  /*4600*/  @P2 IMAD.MOV.U32 R5, RZ, RZ, R11 ;  /* 0x000000ffff052224 */ /* 0x000fca00078e000b */
[----:B------:R0:W-:Y:S01]  /*4610*/  @P2 STG.E.U16 desc[UR36][R4.64+0xf0], R14 ;  /* 0x0000f00e04002986 */ /* 0x0001e2000c101524 */
[----:B------:R-:W-:Y:S05]  /*4620*/  @!P3 BRA `(.L_x_149) ;  /* 0x000000000004b947 */ /* 0x000fea0003800000 */
[----:B------:R0:W5:Y:S02]  /*4630*/  LDG.E.LTC128B.U16 R24, desc[UR36][R6.64+0xf2] ;  /* 0x0000f22406187981 */ /* 0x000164000c1e1520 */
.L_x_149:
[----:B------:R-:W-:Y:S05]  /*4640*/  BSYNC B1 ;  /* 0x0000000000017941 */ /* 0x000fea0003800000 */
.L_x_148:
        /* <DEDUP_REMOVED lines=9> */
.L_x_151:
[----:B------:R-:W-:Y:S05]  /*46e0*/  BSYNC B1 ;  /* 0x0000000000017941 */ /* 0x000fea0003800000 */
.L_x_150:
[----:B-----5:R-:W-:Y:S01]  /*46f0*/  IMAD.U32 R5, R24, 0x10000, RZ ;  /* 0x0001000018057824 */ /* 0x020fe200078e00ff */
[----:B------:R-:W-:Y:S01]  /*4700*/  ISETP.GT.AND P0, PT, R3, 0x8, P0 ;  /* 0x000000080300780c */ /* 0x000fe20000704270 */
[----:B0-----:R-:W-:Y:S01]  /*4710*/  @P1 IMAD.MOV.U32 R4, RZ, RZ, R12 ;  /* 0x000000ffff041224 */ /* 0x001fe200078e000c */
[----:B------:R-:W-:Y:S01]  /*4720*/  BSSY B1, `(.L_x_152) ;  /* 0x0000009000017945 */ /* 0x000fe20003800000 */
[----:B------:R-:W-:-:S04]  /*4730*/  FMUL R5, R5, R88 ;  /* 0x0000005805057220 */ /* 0x000fc80000400000 */
[----:B------:R-:W-:-:S05]  /*4740*/  FFMA R5, R86, R23, R5 ;  /* 0x0000001756057223 */ /* 0x000fca0000000005 */
[----:B------:R-:W-:-:S04]  /*4750*/  F2FP.BF16.F32.PACK_AB R5, RZ, R5 ;  /* 0x00000005ff05723e */ /* 0x000fc800000010ff */
[----:B-1-3--:R-:W-:Y:S01]  /*4760*/  PRMT R6, R5, 0x7610, R6 ;  /* 0x0000761005067816 */ /* 0x00afe20000000006 */
[----:B------:R-:W-:-:S05]  /*4770*/  @P1 IMAD.MOV.U32 R5, RZ, RZ, R13 ;  /* 0x000000ffff051224 */ /* 0x000fca00078e000d */
[----:B------:R0:W-:Y:S01]  /*4780*/  @P1 STG.E.U16 desc[UR36][R4.64+0xf0], R6 ;  /* 0x0000f00604001986 */ /* 0x0001e2000c101524 */
[----:B------:R-:W-:Y:S05]  /*4790*/  @!P0 BRA `(.L_x_153) ;  /* 0x0000000000048947 */ /* 0x000fea0003800000 */
[----:B------:R1:W5:Y:S02]  /*47a0*/  LDG.E.LTC128B.U16 R24, desc[UR36][R8.64+0xf2] ;  /* 0x0000f22408187981 */ /* 0x000364000c1e1520 */
.L_x_153:
[----:B------:R-:W-:Y:S05]  /*47b0*/  BSYNC B1 ;  /* 0x0000000000017941 */ /* 0x000fea0003800000 */
.L_x_152:
[----:B------:R-:W-:Y:S05]  /*47c0*/  @!P0 BRA `(.L_x_154) ;  /* 0x0000001000e88947 */ /* 0x000fea0003800000 */
[----:B-----5:R-:W-:-:S04]  /*47d0*/  IMAD.U32 R3, R24, 0x10000, RZ ;  /* 0x0001000018037824 */ /* 0x020fc800078e00ff */
[----:B0-----:R-:W-:-:S04]  /*47e0*/  FMUL R4, R3, R88 ;  /* 0x0000005803047220 */ /* 0x001fc80000400000 */
[----:B------:R-:W-:-:S05]  /*47f0*/  FFMA R4, R87, R23, R4 ;  /* 0x0000001757047223 */ /* 0x000fca0000000004 */
[----:B------:R-:W-:-:S05]  /*4800*/  F2FP.BF16.F32.PACK_AB R4, RZ, R4 ;  /* 0x00000004ff04723e */ /* 0x000fca00000010ff */
[----:B------:R3:W-:Y:S01]  /*4810*/  STG.E.U16 desc[UR36][R12.64+0xf2], R4 ;  /* 0x0000f2040c007986 */ /* 0x0007e2000c101524 */
[----:B------:R-:W-:Y:S05]  /*4820*/  BRA `(.L_x_154) ;  /* 0x0000001000d07947 */ /* 0x000fea0003800000 */
.L_x_29:
[----:B------:R-:W-:Y:S01]  /*4830*/  ISETP.GT.AND P0, PT, R4, 0x1, PT ;  /* 0x000000010400780c */ /* 0x000fe20003f04270 */
[----:B------:R-:W-:Y:S01]  /*4840*/  ULDC.64 UR4, c[0x0][0x5c0] ;  /* 0x0001700000047ab9 */ /* 0x000fe20000000a00 */
[-C--:B------:R-:W-:Y:S01]  /*4850*/  FMUL R24, R24, R23.reuse ;  /* 0x0000001718187220 */ /* 0x080fe20000400000 */
[-C--:B------:R-:W-:Y:S01]  /*4860*/  FMUL R25, R25, R23.reuse ;  /* 0x0000001719197220 */ /* 0x080fe20000400000 */
[----:B------:R-:W-:Y:S01]  /*4870*/  ISETP.GT.AND P3, PT, R3, RZ, P0 ;  /* 0x000000ff0300720c */ /* 0x000fe20000764270 */
[-C--:B------:R-:W-:Y:S01]  /*4880*/  FMUL R26, R26, R23.reuse ;  /* 0x000000171a1a7220 */ /* 0x080fe20000400000 */
[----:B------:R-:W-:Y:S01]  /*4890*/  LEA R6, P4, R92, UR4, 0x1 ;  /* 0x000000045c067c11 */ /* 0x000fe2000f8808ff */
[-C--:B------:R-:W-:Y:S01]  /*48a0*/  FMUL R27, R27, R23.reuse ;  /* 0x000000171b1b7220 */ /* 0x080fe20000400000 */
[----:B------:R-:W-:Y:S01]  /*48b0*/  F2FP.BF16.F32.PACK_AB R24, RZ, R24 ;  /* 0x00000018ff18723e */ /* 0x000fe200000010ff */
[-C--:B------:R-:W-:Y:S01]  /*48c0*/  FMUL R28, R28, R23.reuse ;  /* 0x000000171c1c7220 */ /* 0x080fe20000400000 */
[----:B------:R-:W-:Y:S01]  /*48d0*/  LEA.HI.X R7, R92, UR5, R91, 0x1, P4 ;  /* 0x000000055c077c11 */ /* 0x000fe2000a0f0c5b */
[----:B------:R-:W-:Y:S01]  /*48e0*/  FMUL R29, R29, R23 ;  /* 0x000000171d1d7220 */ /* 0x000fe20000400000 */
[----:B------:R-:W-:Y:S01]  /*48f0*/  F2FP.BF16.F32.PACK_AB R25, RZ, R25 ;  /* 0x00000019ff19723e */ /* 0x000fe200000010ff */
[-C--:B------:R-:W-:Y:S01]  /*4900*/  FMUL R30, R30, R23.reuse ;  /* 0x000000171e1e7220 */ /* 0x080fe20000400000 */
[----:B------:R-:W-:Y:S01]  /*4910*/  SHF.L.U64.HI R99, R98, 0x4, R99 ;  /* 0x0000000462637819 */ /* 0x000fe20000010263 */
[----:B------:R-:W-:Y:S01]  /*4920*/  @P1 STG.E.U16 desc[UR36][R6.64], R24 ;  /* 0x0000001806001986 */ /* 0x000fe2000c101524 */
[----:B------:R-:W-:Y:S01]  /*4930*/  ISETP.GT.AND P1, PT, R4, 0x8, PT ;  /* 0x000000080400780c */ /* 0x000fe20003f24270 */
[-C--:B------:R-:W-:Y:S01]  /*4940*/  FMUL R31, R31, R23.reuse ;  /* 0x000000171f1f7220 */ /* 0x080fe20000400000 */
[C---:B------:R-:W-:Y:S01]  /*4950*/  ISETP.GT.AND P4, PT, R3.reuse, 0x8, P0 ;  /* 0x000000080300780c */ /* 0x040fe20000784270 */
[----:B------:R-:W-:Y:S01]  /*4960*/  @P3 STG.E.U16 desc[UR36][R6.64+0x2], R25 ;  /* 0x0000021906003986 */ /* 0x000fe2000c101524 */
[----:B------:R-:W-:Y:S01]  /*4970*/  LEA R8, P3, R98, R6, 0x4 ;  /* 0x0000000662087211 */ /* 0x000fe200078620ff */
[-C--:B------:R-:W-:Y:S01]  /*4980*/  FMUL R32, R32, R23.reuse ;  /* 0x0000001720207220 */ /* 0x080fe20000400000 */
[----:B------:R-:W-:Y:S01]  /*4990*/  ISETP.GT.AND P2, PT, R3, 0x8, P2 ;  /* 0x000000080300780c */ /* 0x000fe20001744270 */
[-C--:B------:R-:W-:Y:S01]  /*49a0*/  FMUL R33, R33, R23.reuse ;  /* 0x0000001721217220 */ /* 0x080fe20000400000 */
[----:B------:R-:W-:Y:S01]  /*49b0*/  ISETP.GT.AND P0, PT, R4, 0x9, PT ;  /* 0x000000090400780c */ /* 0x000fe20003f04270 */
[----:B------:R-:W-:Y:S01]  /*49c0*/  IMAD.X R9, R99, 0x1, R7, P3 ;  /* 0x0000000163097824 */ /* 0x000fe200018e0607 */
[C---:B------:R-:W-:Y:S01]  /*49d0*/  ISETP.GT.AND P5, PT, R3.reuse, RZ, P1 ;  /* 0x000000ff0300720c */ /* 0x040fe20000fa4270 */
[-C--:B------:R-:W-:Y:S01]  /*49e0*/  FMUL R34, R34, R23.reuse ;  /* 0x0000001722227220 */ /* 0x080fe20000400000 */
[----:B------:R-:W-:Y:S01]  /*49f0*/  ISETP.GT.AND P3, PT, R3, RZ, P0 ;  /* 0x000000ff0300720c */ /* 0x000fe20000764270 */
[-C--:B------:R-:W-:Y:S01]  /*4a00*/  FMUL R35, R35, R23.reuse ;  /* 0x0000001723237220 */ /* 0x080fe20000400000 */
[----:B------:R-:W-:Y:S01]  /*4a10*/  F2FP.BF16.F32.PACK_AB R26, RZ, R26 ;  /* 0x0000001aff1a723e */ /* 0x000fe200000010ff */
[----:B------:R-:W-:Y:S01]  /*4a20*/  FMUL R36, R36, R23 ;  /* 0x0000001724247220 */ /* 0x000fe20000400000 */
[----:B------:R-:W-:Y:S01]  /*4a30*/  F2FP.BF16.F32.PACK_AB R27, RZ, R27 ;  /* 0x0000001bff1b723e */ /* 0x000fe200000010ff */
[----:B------:R-:W-:Y:S01]  /*4a40*/  FMUL R37, R37, R23 ;  /* 0x0000001725257220 */ /* 0x000fe20000400000 */
[----:B------:R-:W-:Y:S01]  /*4a50*/  F2FP.BF16.F32.PACK_AB R28, RZ, R28 ;  /* 0x0000001cff1c723e */ /* 0x000fe200000010ff */
[----:B------:R-:W-:Y:S01]  /*4a60*/  @P2 STG.E.U16 desc[UR36][R8.64], R26 ;  /* 0x0000001a08002986 */ /* 0x000fe2000c101524 */
[----:B------:R-:W-:Y:S01]  /*4a70*/  F2FP.BF16.F32.PACK_AB R29, RZ, R29 ;  /* 0x0000001dff1d723e */ /* 0x000fe200000010ff */
[-C--:B------:R-:W-:Y:S01]  /*4a80*/  FMUL R38, R38, R23.reuse ;  /* 0x0000001726267220 */ /* 0x080fe20000400000 */
[----:B------:R-:W-:Y:S01]  /*4a90*/  ISETP.GT.AND P2, PT, R3, 0x8, P1 ;  /* 0x000000080300780c */ /* 0x000fe20000f44270 */
[----:B------:R-:W-:Y:S01]  /*4aa0*/  @P4 STG.E.U16 desc[UR36][R8.64+0x2], R27 ;  /* 0x0000021b08004986 */ /* 0x000fe2000c101524 */
[----:B------:R-:W-:Y:S01]  /*4ab0*/  ISETP.GT.AND P1, PT, R4, 0x10, PT ;  /* 0x000000100400780c */ /* 0x000fe20003f24270 */
[-C--:B------:R-:W-:Y:S01]  /*4ac0*/  FMUL R39, R39, R23.reuse ;  /* 0x0000001727277220 */ /* 0x080fe20000400000 */
[----:B------:R-:W-:Y:S01]  /*4ad0*/  F2FP.BF16.F32.PACK_AB R30, RZ, R30 ;  /* 0x0000001eff1e723e */ /* 0x000fe200000010ff */
[----:B------:R-:W-:Y:S01]  /*4ae0*/  @P5 STG.E.U16 desc[UR36][R6.64+0x10], R28 ;  /* 0x0000101c06005986 */ /* 0x000fe2000c101524 */
[C---:B------:R-:W-:Y:S01]  /*4af0*/  ISETP.GT.AND P4, PT, R3.reuse, RZ, P1 ;  /* 0x000000ff0300720c */ /* 0x040fe20000f84270 */
[----:B------:R-:W-:Y:S01]  /*4b00*/  FMUL R40, R40, R23 ;  /* 0x0000001728287220 */ /* 0x000fe20000400000 */
[----:B------:R-:W-:Y:S01]  /*4b10*/  F2FP.BF16.F32.PACK_AB R31, RZ, R31 ;  /* 0x0000001fff1f723e */ /* 0x000fe200000010ff */
[----:B------:R-:W-:Y:S01]  /*4b20*/  @P3 STG.E.U16 desc[UR36][R6.64+0x12], R29 ;  /* 0x0000121d06003986 */ /* 0x000fe2000c101524 */
[----:B------:R-:W-:Y:S01]  /*4b30*/  ISETP.GT.AND P3, PT, R3, 0x8, P0 ;  /* 0x000000080300780c */ /* 0x000fe20000764270 */
[-C--:B------:R-:W-:Y:S01]  /*4b40*/  FMUL R41, R41, R23.reuse ;  /* 0x0000001729297220 */ /* 0x080fe20000400000 */
[----:B------:R-:W-:Y:S01]  /*4b50*/  ISETP.GT.AND P0, PT, R4, 0x11, PT ;  /* 0x000000110400780c */ /* 0x000fe20003f04270 */
[----:B------:R-:W-:Y:S01]  /*4b60*/  @P2 STG.E.U16 desc[UR36][R8.64+0x10], R30 ;  /* 0x0000101e08002986 */ /* 0x000fe2000c101524 */
[----:B------:R-:W-:Y:S01]  /*4b70*/  F2FP.BF16.F32.PACK_AB R32, RZ, R32 ;  /* 0x00000020ff20723e */ /* 0x000fe200000010ff */
[-C--:B------:R-:W-:Y:S01]  /*4b80*/  FMUL R42, R42, R23.reuse ;  /* 0x000000172a2a7220 */ /* 0x080fe20000400000 */
[----:B------:R-:W-:Y:S01]  /*4b90*/  ISETP.GT.AND P5, PT, R3, RZ, P0 ;  /* 0x000000ff0300720c */ /* 0x000fe200007a4270 */
[-C--:B------:R-:W-:Y:S01]  /*4ba0*/  FMUL R43, R43, R23.reuse ;  /* 0x000000172b2b7220 */ /* 0x080fe20000400000 */
[----:B------:R-:W-:Y:S01]  /*4bb0*/  ISETP.GT.AND P2, PT, R3, 0x8, P1 ;  /* 0x000000080300780c */ /* 0x000fe20000f44270 */
[-C--:B------:R-:W-:Y:S01]  /*4bc0*/  FMUL R44, R44, R23.reuse ;  /* 0x000000172c2c7220 */ /* 0x080fe20000400000 */
[----:B------:R-:W-:Y:S01]  /*4bd0*/  ISETP.GT.AND P1, PT, R4, 0x18, PT ;  /* 0x000000180400780c */ /* 0x000fe20003f24270 */
[----:B------:R-:W-:Y:S01]  /*4be0*/  FMUL R45, R45, R23 ;  /* 0x000000172d2d7220 */ /* 0x000fe20000400000 */
[----:B------:R-:W-:Y:S01]  /*4bf0*/  F2FP.BF16.F32.PACK_AB R33, RZ, R33 ;  /* 0x00000021ff21723e */ /* 0x000fe200000010ff */
[----:B------:R-:W-:Y:S01]  /*4c00*/  @P3 STG.E.U16 desc[UR36][R8.64+0x12], R31 ;  /* 0x0000121f08003986 */ /* 0x000fe2000c101524 */
[C---:B------:R-:W-:Y:S01]  /*4c10*/  ISETP.GT.AND P3, PT, R3.reuse, 0x8, P0 ;  /* 0x000000080300780c */ /* 0x040fe20000764270 */
[-C--:B------:R-:W-:Y:S01]  /*4c20*/  FMUL R46, R46, R23.reuse ;  /* 0x000000172e2e7220 */ /* 0x080fe20000400000 */
[----:B------:R-:W-:Y:S01]  /*4c30*/  ISETP.GT.AND P0, PT, R4, 0x19, PT ;  /* 0x000000190400780c */ /* 0x000fe20003f04270 */
[----:B------:R-:W-:Y:S01]  /*4c40*/  @P4 STG.E.U16 desc[UR36][R6.64+0x20], R32 ;  /* 0x0000202006004986 */ /* 0x000fe2000c101524 */
[----:B------:R-:W-:Y:S01]  /*4c50*/  ISETP.GT.AND P4, PT, R3, RZ, P1 ;  /* 0x000000ff0300720c */ /* 0x000fe20000f84270 */
[-C--:B------:R-:W-:Y:S01]  /*4c60*/  FMUL R47, R47, R23.reuse ;  /* 0x000000172f2f7220 */ /* 0x080fe20000400000 */
[----:B------:R-:W-:Y:S01]  /*4c70*/  F2FP.BF16.F32.PACK_AB R34, RZ, R34 ;  /* 0x00000022ff22723e */ /* 0x000fe200000010ff */
[----:B------:R-:W-:Y:S01]  /*4c80*/  @P5 STG.E.U16 desc[UR36][R6.64+0x22], R33 ;  /* 0x0000222106005986 */ /* 0x000fe2000c101524 */
[----:B------:R-:W-:Y:S01]  /*4c90*/  ISETP.GT.AND P5, PT, R3, RZ, P0 ;  /* 0x000000ff0300720c */ /* 0x000fe200007a4270 */
[----:B------:R-:W-:Y:S01]  /*4ca0*/  FMUL R48, R48, R23 ;  /* 0x0000001730307220 */ /* 0x000fe20000400000 */
[----:B------:R-:W-:Y:S01]  /*4cb0*/  F2FP.BF16.F32.PACK_AB R35, RZ, R35 ;  /* 0x00000023ff23723e */ /* 0x000fe200000010ff */
[----:B------:R-:W-:Y:S01]  /*4cc0*/  @P2 STG.E.U16 desc[UR36][R8.64+0x20], R34 ;  /* 0x0000202208002986 */ /* 0x000fe2000c101524 */
[----:B------:R-:W-:Y:S01]  /*4cd0*/  F2FP.BF16.F32.PACK_AB R36, RZ, R36 ;  /* 0x00000024ff24723e */ /* 0x000fe200000010ff */
[-C--:B------:R-:W-:Y:S01]  /*4ce0*/  FMUL R49, R49, R23.reuse ;  /* 0x0000001731317220 */ /* 0x080fe20000400000 */
[C---:B------:R-:W-:Y:S01]  /*4cf0*/  ISETP.GT.AND P2, PT, R3.reuse, 0x8, P1 ;  /* 0x000000080300780c */ /* 0x040fe20000f44270 */
[----:B------:R-:W-:Y:S01]  /*4d00*/  @P3 STG.E.U16 desc[UR36][R8.64+0x22], R35 ;  /* 0x0000222308003986 */ /* 0x000fe2000c101524 */
[----:B------:R-:W-:Y:S01]  /*4d10*/  ISETP.GT.AND P1, PT, R4, 0x20, PT ;  /* 0x000000200400780c */ /* 0x000fe20003f24270 */
[----:B------:R-:W-:Y:S01]  /*4d20*/  FMUL R50, R50, R23 ;  /* 0x0000001732327220 */ /* 0x000fe20000400000 */
[----:B------:R-:W-:Y:S01]  /*4d30*/  F2FP.BF16.F32.PACK_AB R37, RZ, R37 ;  /* 0x00000025ff25723e */ /* 0x000fe200000010ff */
[----:B------:R-:W-:Y:S01]  /*4d40*/  @P4 STG.E.U16 desc[UR36][R6.64+0x30], R36 ;  /* 0x0000302406004986 */ /* 0x000fe2000c101524 */
[----:B------:R-:W-:Y:S01]  /*4d50*/  ISETP.GT.AND P3, PT, R3, 0x8, P0 ;  /* 0x000000080300780c */ /* 0x000fe20000764270 */
[-C--:B------:R-:W-:Y:S01]  /*4d60*/  FMUL R51, R51, R23.reuse ;  /* 0x0000001733337220 */ /* 0x080fe20000400000 */
[----:B------:R-:W-:Y:S01]  /*4d70*/  ISETP.GT.AND P0, PT, R4, 0x21, PT ;  /* 0x000000210400780c */ /* 0x000fe20003f04270 */
[----:B------:R-:W-:Y:S01]  /*4d80*/  @P5 STG.E.U16 desc[UR36][R6.64+0x32], R37 ;  /* 0x0000322506005986 */ /* 0x000fe2000c101524 */
[----:B------:R-:W-:Y:S01]  /*4d90*/  ISETP.GT.AND P4, PT, R3, RZ, P1 ;  /* 0x000000ff0300720c */ /* 0x000fe20000f84270 */
[-C--:B------:R-:W-:Y:S01]  /*4da0*/  FMUL R52, R52, R23.reuse ;  /* 0x0000001734347220 */ /* 0x080fe20000400000 */
[----:B------:R-:W-:Y:S01]  /*4db0*/  F2FP.BF16.F32.PACK_AB R38, RZ, R38 ;  /* 0x00000026ff26723e */ /* 0x000fe200000010ff */
[-C--:B------:R-:W-:Y:S01]  /*4dc0*/  FMUL R53, R53, R23.reuse ;  /* 0x0000001735357220 */ /* 0x080fe20000400000 */
        /* <DEDUP_REMOVED lines=113> */
[----:B------:R-:W-:Y:S01]  /*54e0*/  FMUL R87, R87, R23 ;  /* 0x0000001757577220 */ /* 0x000fe20000400000 */
[----:B------:R-:W-:Y:S01]  /*54f0*/  ISETP.GT.AND P0, PT, R4, 0x51, PT ;  /* 0x000000510400780c */ /* 0x000fe20003f04270 */
[----:B------:R-:W-:Y:S01]  /*5500*/  @P5 STG.E.U16 desc[UR36][R6.64+0x92], R61 ;  /* 0x0000923d06005986 */ /* 0x000fe2000c101524 */
[----:B------:R-:W-:-:S02]  /*5510*/  ISETP.GT.AND P4, PT, R3, RZ, P1 ;  /* 0x000000ff0300720c */ /* 0x000fc40000f84270 */
[----:B------:R-:W-:Y:S02]  /*5520*/  F2FP.BF16.F32.PACK_AB R62, RZ, R62 ;  /* 0x0000003eff3e723e */ /* 0x000fe400000010ff */
[C---:B------:R-:W-:Y:S02]  /*5530*/  ISETP.GT.AND P5, PT, R3.reuse, RZ, P0 ;  /* 0x000000ff0300720c */ /* 0x040fe400007a4270 */
[----:B------:R-:W-:Y:S01]  /*5540*/  F2FP.BF16.F32.PACK_AB R63, RZ, R63 ;  /* 0x0000003fff3f723e */ /* 0x000fe200000010ff */
[----:B------:R-:W-:Y:S01]  /*5550*/  @P2 STG.E.U16 desc[UR36][R8.64+0x90], R62 ;  /* 0x0000903e08002986 */ /* 0x000fe2000c101524 */
[----:B------:R-:W-:Y:S02]  /*5560*/  F2FP.BF16.F32.PACK_AB R64, RZ, R64 ;  /* 0x00000040ff40723e */ /* 0x000fe400000010ff */
[----:B------:R-:W-:Y:S01]  /*5570*/  ISETP.GT.AND P2, PT, R3, 0x8, P1 ;  /* 0x000000080300780c */ /* 0x000fe20000f44270 */
[----:B------:R-:W-:Y:S01]  /*5580*/  @P3 STG.E.U16 desc[UR36][R8.64+0x92], R63 ;  /* 0x0000923f08003986 */ /* 0x000fe2000c101524 */
[----:B------:R-:W-:-:S02]  /*5590*/  ISETP.GT.AND P1, PT, R4, 0x58, PT ;  /* 0x000000580400780c */ /* 0x000fc40003f24270 */
[----:B------:R-:W-:Y:S01]  /*55a0*/  F2FP.BF16.F32.PACK_AB R65, RZ, R65 ;  /* 0x00000041ff41723e */ /* 0x000fe200000010ff */
[----:B------:R-:W-:Y:S01]  /*55b0*/  @P4 STG.E.U16 desc[UR36][R6.64+0xa0], R64 ;  /* 0x0000a04006004986 */ /* 0x000fe2000c101524 */
[C---:B------:R-:W-:Y:S02]  /*55c0*/  ISETP.GT.AND P3, PT, R3.reuse, 0x8, P0 ;  /* 0x000000080300780c */ /* 0x040fe40000764270 */
[----:B------:R-:W-:Y:S01]  /*55d0*/  ISETP.GT.AND P0, PT, R4, 0x59, PT ;  /* 0x000000590400780c */ /* 0x000fe20003f04270 */
[----:B------:R-:W-:Y:S01]  /*55e0*/  @P5 STG.E.U16 desc[UR36][R6.64+0xa2], R65 ;  /* 0x0000a24106005986 */ /* 0x000fe2000c101524 */
[C---:B------:R-:W-:Y:S02]  /*55f0*/  ISETP.GT.AND P4, PT, R3.reuse, RZ, P1 ;  /* 0x000000ff0300720c */ /* 0x040fe40000f84270 */
[----:B------:R-:W-:Y:S02]  /*5600*/  F2FP.BF16.F32.PACK_AB R66, RZ, R66 ;  /* 0x00000042ff42723e */ /* 0x000fe400000010ff */
[----:B------:R-:W-:-:S02]  /*5610*/  ISETP.GT.AND P5, PT, R3, RZ, P0 ;  /* 0x000000ff0300720c */ /* 0x000fc400007a4270 */
[----:B------:R-:W-:Y:S01]  /*5620*/  F2FP.BF16.F32.PACK_AB R67, RZ, R67 ;  /* 0x00000043ff43723e */ /* 0x000fe200000010ff */
[----:B------:R-:W-:Y:S01]  /*5630*/  @P2 STG.E.U16 desc[UR36][R8.64+0xa0], R66 ;  /* 0x0000a04208002986 */ /* 0x000fe2000c101524 */
[----:B------:R-:W-:Y:S02]  /*5640*/  F2FP.BF16.F32.PACK_AB R68, RZ, R68 ;  /* 0x00000044ff44723e */ /* 0x000fe400000010ff */
[C---:B------:R-:W-:Y:S01]  /*5650*/  ISETP.GT.AND P2, PT, R3.reuse, 0x8, P1 ;  /* 0x000000080300780c */ /* 0x040fe20000f44270 */
[----:B------:R-:W-:Y:S01]  /*5660*/  @P3 STG.E.U16 desc[UR36][R8.64+0xa2], R67 ;  /* 0x0000a24308003986 */ /* 0x000fe2000c101524 */
[----:B------:R-:W-:Y:S02]  /*5670*/  ISETP.GT.AND P1, PT, R4, 0x60, PT ;  /* 0x000000600400780c */ /* 0x000fe40003f24270 */
[----:B------:R-:W-:Y:S01]  /*5680*/  F2FP.BF16.F32.PACK_AB R69, RZ, R69 ;  /* 0x00000045ff45723e */ /* 0x000fe200000010ff */
[----:B------:R-:W-:Y:S01]  /*5690*/  @P4 STG.E.U16 desc[UR36][R6.64+0xb0], R68 ;  /* 0x0000b04406004986 */ /* 0x000fe2000c101524 */
[----:B------:R-:W-:-:S02]  /*56a0*/  ISETP.GT.AND P3, PT, R3, 0x8, P0 ;  /* 0x000000080300780c */ /* 0x000fc40000764270 */
[----:B------:R-:W-:Y:S01]  /*56b0*/  ISETP.GT.AND P0, PT, R4, 0x61, PT ;  /* 0x000000610400780c */ /* 0x000fe20003f04270 */
[----:B------:R-:W-:Y:S01]  /*56c0*/  @P5 STG.E.U16 desc[UR36][R6.64+0xb2], R69 ;  /* 0x0000b24506005986 */ /* 0x000fe2000c101524 */
[C---:B------:R-:W-:Y:S02]  /*56d0*/  ISETP.GT.AND P4, PT, R3.reuse, RZ, P1 ;  /* 0x000000ff0300720c */ /* 0x040fe40000f84270 */
[----:B------:R-:W-:Y:S02]  /*56e0*/  ISETP.GT.AND P5, PT, R3, RZ, P0 ;  /* 0x000000ff0300720c */ /* 0x000fe400007a4270 */
[----:B------:R-:W-:Y:S02]  /*56f0*/  F2FP.BF16.F32.PACK_AB R70, RZ, R70 ;  /* 0x00000046ff46723e */ /* 0x000fe400000010ff */
[----:B------:R-:W-:Y:S02]  /*5700*/  F2FP.BF16.F32.PACK_AB R71, RZ, R71 ;  /* 0x00000047ff47723e */ /* 0x000fe400000010ff */
[----:B------:R-:W-:Y:S01]  /*5710*/  F2FP.BF16.F32.PACK_AB R72, RZ, R72 ;  /* 0x00000048ff48723e */ /* 0x000fe200000010ff */
[----:B------:R-:W-:Y:S01]  /*5720*/  @P2 STG.E.U16 desc[UR36][R8.64+0xb0], R70 ;  /* 0x0000b04608002986 */ /* 0x000fe2000c101524 */
[----:B------:R-:W-:-:S02]  /*5730*/  F2FP.BF16.F32.PACK_AB R73, RZ, R73 ;  /* 0x00000049ff49723e */ /* 0x000fc400000010ff */
[C---:B------:R-:W-:Y:S01]  /*5740*/  ISETP.GT.AND P1, PT, R3.reuse, 0x8, P1 ;  /* 0x000000080300780c */ /* 0x040fe20000f24270 */
[----:B------:R-:W-:Y:S01]  /*5750*/  @P3 STG.E.U16 desc[UR36][R8.64+0xb2], R71 ;  /* 0x0000b24708003986 */ /* 0x000fe2000c101524 */
[C---:B------:R-:W-:Y:S02]  /*5760*/  ISETP.GT.AND P2, PT, R3.reuse, 0x8, P0 ;  /* 0x000000080300780c */ /* 0x040fe40000744270 */
[C---:B------:R-:W-:Y:S01]  /*5770*/  ISETP.GT.AND P0, PT, R4.reuse, 0x69, PT ;  /* 0x000000690400780c */ /* 0x040fe20003f04270 */
[----:B------:R-:W-:Y:S01]  /*5780*/  @P4 STG.E.U16 desc[UR36][R6.64+0xc0], R72 ;  /* 0x0000c04806004986 */ /* 0x000fe2000c101524 */
[----:B------:R-:W-:Y:S02]  /*5790*/  ISETP.GT.AND P4, PT, R4, 0x68, PT ;  /* 0x000000680400780c */ /* 0x000fe40003f84270 */
[----:B------:R-:W-:Y:S01]  /*57a0*/  F2FP.BF16.F32.PACK_AB R74, RZ, R74 ;  /* 0x0000004aff4a723e */ /* 0x000fe200000010ff */
[----:B------:R-:W-:Y:S01]  /*57b0*/  @P5 STG.E.U16 desc[UR36][R6.64+0xc2], R73 ;  /* 0x0000c24906005986 */ /* 0x000fe2000c101524 */
[----:B------:R-:W-:-:S02]  /*57c0*/  ISETP.GT.AND P5, PT, R3, RZ, P4 ;  /* 0x000000ff0300720c */ /* 0x000fc400027a4270 */
[C---:B------:R-:W-:Y:S01]  /*57d0*/  ISETP.GT.AND P3, PT, R3.reuse, RZ, P0 ;  /* 0x000000ff0300720c */ /* 0x040fe20000764270 */
[----:B------:R-:W-:Y:S01]  /*57e0*/  @P1 STG.E.U16 desc[UR36][R8.64+0xc0], R74 ;  /* 0x0000c04a08001986 */ /* 0x000fe2000c101524 */
[----:B------:R-:W-:Y:S02]  /*57f0*/  F2FP.BF16.F32.PACK_AB R75, RZ, R75 ;  /* 0x0000004bff4b723e */ /* 0x000fe400000010ff */
[----:B------:R-:W-:Y:S02]  /*5800*/  F2FP.BF16.F32.PACK_AB R76, RZ, R76 ;  /* 0x0000004cff4c723e */ /* 0x000fe400000010ff */
[C---:B------:R-:W-:Y:S01]  /*5810*/  ISETP.GT.AND P4, PT, R3.reuse, 0x8, P4 ;  /* 0x000000080300780c */ /* 0x040fe20002784270 */
[----:B------:R-:W-:Y:S01]  /*5820*/  @P2 STG.E.U16 desc[UR36][R8.64+0xc2], R75 ;  /* 0x0000c24b08002986 */ /* 0x000fe2000c101524 */
[----:B------:R-:W-:Y:S02]  /*5830*/  F2FP.BF16.F32.PACK_AB R77, RZ, R77 ;  /* 0x0000004dff4d723e */ /* 0x000fe400000010ff */
[----:B------:R-:W-:Y:S01]  /*5840*/  ISETP.GT.AND P2, PT, R4, 0x71, PT ;  /* 0x000000710400780c */ /* 0x000fe20003f44270 */
[----:B------:R-:W-:Y:S01]  /*5850*/  @P5 STG.E.U16 desc[UR36][R6.64+0xd0], R76 ;  /* 0x0000d04c06005986 */ /* 0x000fe2000c101524 */
[----:B------:R-:W-:-:S02]  /*5860*/  ISETP.GT.AND P5, PT, R3, 0x8, P0 ;  /* 0x000000080300780c */ /* 0x000fc400007a4270 */
[C---:B------:R-:W-:Y:S01]  /*5870*/  ISETP.GT.AND P1, PT, R4.reuse, 0x78, PT ;  /* 0x000000780400780c */ /* 0x040fe20003f24270 */
[----:B------:R-:W-:Y:S01]  /*5880*/  @P3 STG.E.U16 desc[UR36][R6.64+0xd2], R77 ;  /* 0x0000d24d06003986 */ /* 0x000fe2000c101524 */
[C---:B------:R-:W-:Y:S02]  /*5890*/  ISETP.GT.AND P3, PT, R4.reuse, 0x70, PT ;  /* 0x000000700400780c */ /* 0x040fe40003f64270 */
[----:B------:R-:W-:Y:S01]  /*58a0*/  ISETP.GT.AND P0, PT, R4, 0x79, PT ;  /* 0x000000790400780c */ /* 0x000fe20003f04270 */
[----:B------:R-:W-:Y:S01]  /*58b0*/  @P4 IMAD.MOV.U32 R4, RZ, RZ, R8 ;  /* 0x000000ffff044224 */ /* 0x000fe200078e0008 */
[----:B------:R-:W-:Y:S01]  /*58c0*/  F2FP.BF16.F32.PACK_AB R78, RZ, R78 ;  /* 0x0000004eff4e723e */ /* 0x000fe200000010ff */
[----:B------:R-:W-:Y:S01]  /*58d0*/  @P4 IMAD.MOV.U32 R5, RZ, RZ, R9 ;  /* 0x000000ffff054224 */ /* 0x000fe200078e0009 */
[----:B------:R-:W-:Y:S02]  /*58e0*/  F2FP.BF16.F32.PACK_AB R79, RZ, R79 ;  /* 0x0000004fff4f723e */ /* 0x000fe400000010ff */
[----:B------:R-:W-:-:S02]  /*58f0*/  F2FP.BF16.F32.PACK_AB R80, RZ, R80 ;  /* 0x00000050ff50723e */ /* 0x000fc400000010ff */
[----:B------:R0:W-:Y:S01]  /*5900*/  @P4 STG.E.U16 desc[UR36][R4.64+0xd0], R78 ;  /* 0x0000d04e04004986 */ /* 0x0001e2000c101524 */
[C---:B------:R-:W-:Y:S02]  /*5910*/  ISETP.GT.AND P4, PT, R3.reuse, RZ, P2 ;  /* 0x000000ff0300720c */ /* 0x040fe40001784270 */
[----:B------:R-:W-:Y:S02]  /*5920*/  F2FP.BF16.F32.PACK_AB R81, RZ, R81 ;  /* 0x00000051ff51723e */ /* 0x000fe400000010ff */
[----:B------:R-:W-:Y:S02]  /*5930*/  ISETP.GT.AND P2, PT, R3, 0x8, P2 ;  /* 0x000000080300780c */ /* 0x000fe40001744270 */
[----:B------:R-:W-:Y:S02]  /*5940*/  F2FP.BF16.F32.PACK_AB R82, RZ, R82 ;  /* 0x00000052ff52723e */ /* 0x000fe400000010ff */
[----:B------:R-:W-:Y:S02]  /*5950*/  F2FP.BF16.F32.PACK_AB R83, RZ, R83 ;  /* 0x00000053ff53723e */ /* 0x000fe400000010ff */
[----:B------:R-:W-:Y:S01]  /*5960*/  F2FP.BF16.F32.PACK_AB R84, RZ, R84 ;  /* 0x00000054ff54723e */ /* 0x000fe200000010ff */
[----:B0-----:R-:W-:Y:S01]  /*5970*/  @P5 IMAD.MOV.U32 R4, RZ, RZ, R8 ;  /* 0x000000ffff045224 */ /* 0x001fe200078e0008 */
[----:B------:R-:W-:Y:S01]  /*5980*/  F2FP.BF16.F32.PACK_AB R85, RZ, R85 ;  /* 0x00000055ff55723e */ /* 0x000fe200000010ff */
[----:B------:R-:W-:Y:S01]  /*5990*/  @P5 IMAD.MOV.U32 R5, RZ, RZ, R9 ;  /* 0x000000ffff055224 */ /* 0x000fe200078e0009 */
[----:B------:R-:W-:-:S02]  /*59a0*/  F2FP.BF16.F32.PACK_AB R86, RZ, R86 ;  /* 0x00000056ff56723e */ /* 0x000fc400000010ff */
[----:B------:R-:W-:Y:S02]  /*59b0*/  F2FP.BF16.F32.PACK_AB R87, RZ, R87 ;  /* 0x00000057ff57723e */ /* 0x000fe400000010ff */
[----:B------:R0:W-:Y:S01]  /*59c0*/  @P5 STG.E.U16 desc[UR36][R4.64+0xd2], R79 ;  /* 0x0000d24f04005986 */ /* 0x0001e2000c101524 */
[C---:B------:R-:W-:Y:S02]  /*59d0*/  ISETP.GT.AND P5, PT, R3.reuse, RZ, P3 ;  /* 0x000000ff0300720c */ /* 0x040fe40001fa4270 */
[----:B------:R-:W-:-:S11]  /*59e0*/  ISETP.GT.AND P3, PT, R3, 0x8, P3 ;  /* 0x000000080300780c */ /* 0x000fd60001f64270 */
[----:B0-----:R-:W-:Y:S02]  /*59f0*/  @P5 IMAD.MOV.U32 R4, RZ, RZ, R6 ;  /* 0x000000ffff045224 */ /* 0x001fe400078e0006 */
[----:B------:R-:W-:-:S05]  /*5a00*/  @P5 IMAD.MOV.U32 R5, RZ, RZ, R7 ;  /* 0x000000ffff055224 */ /* 0x000fca00078e0007 */
[----:B------:R0:W-:Y:S01]  /*5a10*/  @P5 STG.E.U16 desc[UR36][R4.64+0xe0], R80 ;  /* 0x0000e05004005986 */ /* 0x0001e2000c101524 */
[C---:B------:R-:W-:Y:S02]  /*5a20*/  ISETP.GT.AND P5, PT, R3.reuse, RZ, P0 ;  /* 0x000000ff0300720c */ /* 0x040fe400007a4270 */
[----:B------:R-:W-:Y:S01]  /*5a30*/  ISETP.GT.AND P0, PT, R3, 0x8, P0 ;  /* 0x000000080300780c */ /* 0x000fe20000704270 */
[----:B0-----:R-:W-:Y:S02]  /*5a40*/  @P4 IMAD.MOV.U32 R4, RZ, RZ, R6 ;  /* 0x000000ffff044224 */ /* 0x001fe400078e0006 */
[----:B------:R-:W-:-:S05]  /*5a50*/  @P4 IMAD.MOV.U32 R5, RZ, RZ, R7 ;  /* 0x000000ffff054224 */ /* 0x000fca00078e0007 */
[----:B------:R0:W-:Y:S01]  /*5a60*/  @P4 STG.E.U16 desc[UR36][R4.64+0xe2], R81 ;  /* 0x0000e25104004986 */ /* 0x0001e2000c101524 */
[C---:B------:R-:W-:Y:S02]  /*5a70*/  ISETP.GT.AND P4, PT, R3.reuse, RZ, P1 ;  /* 0x000000ff0300720c */ /* 0x040fe40000f84270 */
[----:B------:R-:W-:Y:S01]  /*5a80*/  ISETP.GT.AND P1, PT, R3, 0x8, P1 ;  /* 0x000000080300780c */ /* 0x000fe20000f24270 */
[----:B0-----:R-:W-:Y:S02]  /*5a90*/  @P3 IMAD.MOV.U32 R4, RZ, RZ, R8 ;  /* 0x000000ffff043224 */ /* 0x001fe400078e0008 */
[----:B------:R-:W-:-:S05]  /*5aa0*/  @P3 IMAD.MOV.U32 R5, RZ, RZ, R9 ;  /* 0x000000ffff053224 */ /* 0x000fca00078e0009 */
[----:B------:R0:W-:Y:S02]  /*5ab0*/  @P3 STG.E.U16 desc[UR36][R4.64+0xe0], R82 ;  /* 0x0000e05204003986 */ /* 0x0001e4000c101524 */
[----:B0-----:R-:W-:Y:S02]  /*5ac0*/  @P2 IMAD.MOV.U32 R4, RZ, RZ, R8 ;  /* 0x000000ffff042224 */ /* 0x001fe400078e0008 */
[----:B------:R-:W-:-:S05]  /*5ad0*/  @P2 IMAD.MOV.U32 R5, RZ, RZ, R9 ;  /* 0x000000ffff052224 */ /* 0x000fca00078e0009 */
[----:B------:R0:W-:Y:S02]  /*5ae0*/  @P2 STG.E.U16 desc[UR36][R4.64+0xe2], R83 ;  /* 0x0000e25304002986 */ /* 0x0001e4000c101524 */
[----:B0-----:R-:W-:Y:S02]  /*5af0*/  @P4 IMAD.MOV.U32 R4, RZ, RZ, R6 ;  /* 0x000000ffff044224 */ /* 0x001fe400078e0006 */
[----:B------:R-:W-:-:S05]  /*5b00*/  @P4 IMAD.MOV.U32 R5, RZ, RZ, R7 ;  /* 0x000000ffff054224 */ /* 0x000fca00078e0007 */
[----:B------:R0:W-:Y:S04]  /*5b10*/  @P4 STG.E.U16 desc[UR36][R4.64+0xf0], R84 ;  /* 0x0000f05404004986 */ /* 0x0001e8000c101524 */
[----:B------:R1:W-:Y:S01]  /*5b20*/  @P5 STG.E.U16 desc[UR36][R6.64+0xf2], R85 ;  /* 0x0000f25506005986 */ /* 0x0003e2000c101524 */
[----:B0-----:R-:W-:Y:S02]  /*5b30*/  @P1 IMAD.MOV.U32 R4, RZ, RZ, R8 ;  /* 0x000000ffff041224 */ /* 0x001fe400078e0008 */
[----:B------:R-:W-:-:S05]  /*5b40*/  @P1 IMAD.MOV.U32 R5, RZ, RZ, R9 ;  /* 0x000000ffff051224 */ /* 0x000fca00078e0009 */
[----:B------:R1:W-:Y:S04]  /*5b50*/  @P1 STG.E.U16 desc[UR36][R4.64+0xf0], R86 ;  /* 0x0000f05604001986 */ /* 0x0003e8000c101524 */
[----:B------:R1:W-:Y:S02]  /*5b60*/  @P0 STG.E.U16 desc[UR36][R8.64+0xf2], R87 ;  /* 0x0000f25708000986 */ /* 0x0003e4000c101524 */
.L_x_154:
[----:B------:R-:W-:Y:S05]  /*5b70*/  BSYNC B0 ;  /* 0x0000000000007941 */ /* 0x000fea0003800000 */
.L_x_28:
[----:B------:R-:W-:Y:S01]  /*5b80*/  ULDC UR4, c[0x0][0xc] ;  /* 0x0000030000047ab9 */ /* 0x000fe20000000800 */
[----:B------:R-:W-:Y:S01]  /*5b90*/  ULDC UR5, c[0x0][0x10] ;  /* 0x0000040000057ab9 */ /* 0x000fe20000000800 */
[----:B------:R-:W0:Y:S01]  /*5ba0*/  LDC R3, c[0x0][0x14] ;  /* 0x00000500ff037b82 */ /* 0x000e220000000800 */
[----:B------:R-:W-:Y:S01]  /*5bb0*/  UIMAD.WIDE.U32 UR4, UR4, UR5, URZ ;  /* 0x00000005040472a5 */ /* 0x000fe2000f8e003f */
[----:B------:R-:W-:Y:S02]  /*5bc0*/  IMAD.MOV.U32 R92, RZ, RZ, -0x1 ;  /* 0xffffffffff5c7424 */ /* 0x000fe400078e00ff */
[----:B------:R-:W-:-:S03]  /*5bd0*/  IMAD.MOV.U32 R89, RZ, RZ, -0x1 ;  /* 0xffffffffff597424 */ /* 0x000fc600078e00ff */
[----:B0-----:R-:W-:-:S04]  /*5be0*/  IMAD.WIDE.U32 R16, R3, UR4, R16 ;  /* 0x0000000403107c25 */ /* 0x001fc8000f8e0010 */
[----:B------:R-:W-:Y:S01]  /*5bf0*/  IMAD R3, R3, UR5, RZ ;  /* 0x0000000503037c24 */ /* 0x000fe2000f8e02ff */
[----:B------:R-:W-:Y:S02]  /*5c00*/  ULDC.64 UR4, c[0x0][0x650] ;  /* 0x0001940000047ab9 */ /* 0x000fe40000000a00 */
[----:B------:R-:W-:Y:S01]  /*5c10*/  ISETP.GE.U32.AND P0, PT, R16, UR4, PT ;  /* 0x0000000410007c0c */ /* 0x000fe2000bf06070 */
[--C-:B------:R-:W-:Y:S01]  /*5c20*/  IMAD.IADD R17, R17, 0x1, R3.reuse ;  /* 0x0000000111117824 */ /* 0x100fe200078e0203 */
[----:B------:R-:W-:-:S04]  /*5c30*/  PRMT R3, RZ, 0x7610, R3 ;  /* 0x00007610ff037816 */ /* 0x000fc80000000003 */
[----:B------:R-:W-:-:S13]  /*5c40*/  ISETP.GE.U32.AND.EX P0, PT, R17, UR5, PT, P0 ;  /* 0x0000000511007c0c */ /* 0x000fda000bf06100 */
[----:B------:R-:W-:Y:S05]  /*5c50*/  @P0 BRA `(.L_x_155) ;  /* 0x0000000400640947 */ /* 0x000fea0003800000 */
[----:B---3--:R-:W0:Y:S01]  /*5c60*/  S2R R12, SR_CTAID.X ;  /* 0x00000000000c7919 */ /* 0x008e220000002500 */
[----:B------:R-:W3:Y:S01]  /*5c70*/  LDC.64 R10, c[0x0][0x628] ;  /* 0x00018a00ff0a7b82 */ /* 0x000ee20000000a00 */
[----:B------:R-:W-:Y:S01]  /*5c80*/  ULDC UR4, c[0x0][0x150] ;  /* 0x0000540000047ab9 */ /* 0x000fe20000000800 */
[----:B-12-4-:R-:W-:Y:S01]  /*5c90*/  IMAD.MOV.U32 R8, RZ, RZ, R16 ;  /* 0x000000ffff087224 */ /* 0x016fe200078e0010 */
[----:B-----5:R-:W1:Y:S01]  /*5ca0*/  S2R R24, SR_CTAID.Y ;  /* 0x0000000000187919 */ /* 0x020e620000002600 */
[----:B------:R-:W-:-:S04]  /*5cb0*/  IMAD.MOV.U32 R9, RZ, RZ, R17 ;  /* 0x000000ffff097224 */ /* 0x000fc800078e0011 */
[----:B------:R-:W2:Y:S08]  /*5cc0*/  LDC R21, c[0x0][0x144] ;  /* 0x00005100ff157b82 */ /* 0x000eb00000000800 */
[----:B------:R-:W4:Y:S08]  /*5cd0*/  LDC R0, c[0x0][0x630] ;  /* 0x00018c00ff007b82 */ /* 0x000f300000000800 */
[----:B------:R-:W1:Y:S01]  /*5ce0*/  LDC.64 R14, c[0x0][0x620] ;  /* 0x00018800ff0e7b82 */ /* 0x000e620000000a00 */
[----:B---3--:R-:W-:-:S04]  /*5cf0*/  ISETP.NE.U32.AND P0, PT, R10, RZ, PT ;  /* 0x000000ff0a00720c */ /* 0x008fc80003f05070 */
[----:B------:R-:W-:Y:S02]  /*5d00*/  ISETP.NE.AND.EX P0, PT, R11, RZ, PT, P0 ;  /* 0x000000ff0b00720c */ /* 0x000fe40003f05300 */
[----:B0-----:R-:W-:-:S05]  /*5d10*/  I2FP.F32.U32 R3, R12 ;  /* 0x0000000c00037245 */ /* 0x001fca0000201000 */
[----:B------:R-:W-:-:S04]  /*5d20*/  FMUL R3, R3, UR4 ;  /* 0x0000000403037c20 */ /* 0x000fc80008400000 */
[----:B------:R0:W3:Y:S02]  /*5d30*/  F2I.U32.TRUNC.NTZ R20, R3 ;  /* 0x0000000300147305 */ /* 0x0000e4000020f000 */
[----:B--2-4-:R-:W-:Y:S05]  /*5d40*/  @!P0 BRA `(.L_x_156) ;  /* 0x0000000000288947 */ /* 0x014fea0003800000 */
[----:B0-----:R-:W0:Y:S02]  /*5d50*/  LDC R3, c[0x0][0x634] ;  /* 0x00018d00ff037b82 */ /* 0x001e240000000800 */
        /* <DEDUP_REMOVED lines=9> */
.L_x_156:
[----:B------:R-:W2:Y:S01]  /*5df0*/  LDC.64 R28, c[0x0][0x640] ;  /* 0x00019000ff1c7b82 */ /* 0x000ea20000000a00 */
[-CC-:B------:R-:W-:Y:S01]  /*5e00*/  SHF.R.U64 R89, R8, R0.reuse, R9.reuse ;  /* 0x0000000008597219 */ /* 0x180fe20000001209 */
[----:B---3--:R-:W-:Y:S01]  /*5e10*/  IMAD.MOV R20, RZ, RZ, -R20 ;  /* 0x000000ffff147224 */ /* 0x008fe200078e0a14 */
[----:B------:R-:W-:Y:S01]  /*5e20*/  SHF.R.U32.HI R0, RZ, R0, R9 ;  /* 0x00000000ff007219 */ /* 0x000fe20000011609 */
[----:B------:R-:W-:Y:S01]  /*5e30*/  ULDC UR4, c[0x0][0x154] ;  /* 0x0000550000047ab9 */ /* 0x000fe20000000800 */
[----:B0-----:R-:W-:Y:S01]  /*5e40*/  IADD3 R3, P0, RZ, -R89, RZ ;  /* 0x80000059ff037210 */ /* 0x001fe20007f1e0ff */
[----:B------:R-:W-:Y:S02]  /*5e50*/  IMAD R21, R21, R20, R12 ;  /* 0x0000001415157224 */ /* 0x000fe400078e020c */
[----:B------:R-:W0:Y:S01]  /*5e60*/  LDC R6, c[0x0][0x618] ;  /* 0x00018600ff067b82 */ /* 0x000e220000000800 */
[----:B------:R-:W-:Y:S02]  /*5e70*/  IMAD.MOV.U32 R7, RZ, RZ, 0x1 ;  /* 0x00000001ff077424 */ /* 0x000fe400078e00ff */
[----:B------:R-:W-:-:S04]  /*5e80*/  IMAD.X R5, RZ, RZ, ~R0, P0 ;  /* 0x000000ffff057224 */ /* 0x000fc800000e0e00 */
[-C--:B-1----:R-:W-:Y:S01]  /*5e90*/  IMAD R0, R5, R14.reuse, RZ ;  /* 0x0000000e05007224 */ /* 0x082fe200078e02ff */
[----:B------:R-:W1:Y:S01]  /*5ea0*/  LDC R8, c[0x0][0x608] ;  /* 0x00018200ff087b82 */ /* 0x000e620000000800 */
[----:B------:R-:W-:-:S04]  /*5eb0*/  IMAD.WIDE.U32 R4, R3, R14, R16 ;  /* 0x0000000e03047225 */ /* 0x000fc800078e0010 */
[----:B------:R-:W-:Y:S01]  /*5ec0*/  IMAD R3, R3, R15, R0 ;  /* 0x0000000f03037224 */ /* 0x000fe200078e0200 */
[----:B------:R-:W-:Y:S02]  /*5ed0*/  I2FP.F32.U32 R0, R24 ;  /* 0x0000001800007245 */ /* 0x000fe40000201000 */
[----:B------:R-:W3:Y:S01]  /*5ee0*/  LDC R26, c[0x0][0x658] ;  /* 0x00019600ff1a7b82 */ /* 0x000ee20000000800 */
[----:B------:R-:W-:Y:S01]  /*5ef0*/  IMAD.IADD R3, R5, 0x1, R3 ;  /* 0x0000000105037824 */ /* 0x000fe200078e0203 */
[----:B--2---:R-:W-:Y:S01]  /*5f00*/  ISETP.NE.U32.AND P0, PT, R28, RZ, PT ;  /* 0x000000ff1c00720c */ /* 0x004fe20003f05070 */
[----:B------:R-:W-:Y:S01]  /*5f10*/  FMUL R0, R0, UR4 ;  /* 0x0000000400007c20 */ /* 0x000fe20008400000 */
[----:B------:R-:W-:Y:S02]  /*5f20*/  IMAD.MOV.U32 R5, RZ, RZ, -0x1 ;  /* 0xffffffffff057424 */ /* 0x000fe400078e00ff */
[----:B------:R-:W-:Y:S01]  /*5f30*/  ISETP.NE.AND.EX P0, PT, R29, RZ, PT, P0 ;  /* 0x000000ff1d00720c */ /* 0x000fe20003f05300 */
[----:B------:R2:W4:Y:S01]  /*5f40*/  F2I.U32.TRUNC.NTZ R13, R0 ;  /* 0x00000000000d7305 */ /* 0x000522000020f000 */
[----:B------:R-:W2:Y:S01]  /*5f50*/  LDC R15, c[0x0][0x148] ;  /* 0x00005200ff0f7b82 */ /* 0x000ea20000000800 */
[----:B0-----:R-:W-:-:S02]  /*5f60*/  SHF.R.U64 R12, R4, R6, R3 ;  /* 0x00000006040c7219 */ /* 0x001fc40000001203 */
[----:B------:R-:W-:-:S05]  /*5f70*/  SHF.R.U32.HI R3, RZ, R6, R3 ;  /* 0x00000006ff037219 */ /* 0x000fca0000011603 */
[----:B------:R-:W0:Y:S01]  /*5f80*/  LDC R20, c[0x0][0x600] ;  /* 0x00018000ff147b82 */ /* 0x000e220000000800 */
[-CC-:B-1----:R-:W-:Y:S02]  /*5f90*/  SHF.R.U64 R10, R12, R8.reuse, R3.reuse ;  /* 0x000000080c0a7219 */ /* 0x182fe40000001203 */
[----:B------:R-:W-:-:S05]  /*5fa0*/  SHF.R.U32.HI R3, RZ, R8, R3 ;  /* 0x00000008ff037219 */ /* 0x000fca0000011603 */
[----:B------:R-:W1:Y:S01]  /*5fb0*/  LDC R27, c[0x0][0x648] ;  /* 0x00019200ff1b7b82 */ /* 0x000e620000000800 */
[-C--:B---3--:R-:W-:Y:S02]  /*5fc0*/  SHF.L.U32 R4, R5, R26.reuse, RZ ;  /* 0x0000001a05047219 */ /* 0x088fe400000006ff */
[-CC-:B------:R-:W-:Y:S02]  /*5fd0*/  SHF.R.U64 R14, R10, R26.reuse, R3.reuse ;  /* 0x0000001a0a0e7219 */ /* 0x180fe40000001203 */
[----:B------:R-:W-:Y:S02]  /*5fe0*/  SHF.R.U32.HI R5, RZ, R26, R3 ;  /* 0x0000001aff057219 */ /* 0x000fe40000011603 */
[----:B------:R-:W-:Y:S01]  /*5ff0*/  LOP3.LUT R25, RZ, R4, RZ, 0x33, !PT ;  /* 0x00000004ff197212 */ /* 0x000fe200078e33ff */
[----:B------:R-:W3:Y:S01]  /*6000*/  LDC R30, c[0x0][0x638] ;  /* 0x00018e00ff1e7b82 */ /* 0x000ee20000000800 */
[----:B------:R-:W-:Y:S01]  /*6010*/  SHF.L.U32 R26, R7, R26, RZ ;  /* 0x0000001a071a7219 */ /* 0x000fe200000006ff */
[----:B------:R-:W-:-:S06]  /*6020*/  IMAD.MOV.U32 R4, RZ, RZ, R14 ;  /* 0x000000ffff047224 */ /* 0x000fcc00078e000e */
[----:B------:R-:W0:Y:S01]  /*6030*/  LDC R31, c[0x0][0x610] ;  /* 0x00018400ff1f7b82 */ /* 0x000e220000000800 */
[----:B----4-:R-:W-:Y:S05]  /*6040*/  @!P0 BRA `(.L_x_157) ;  /* 0x0000000000288947 */ /* 0x010fea0003800000 */
[----:B------:R-:W4:Y:S02]  /*6050*/  LDC R3, c[0x0][0x64c] ;  /* 0x00019300ff037b82 */ /* 0x000f240000000800 */
[----:B----4-:R-:W-:-:S05]  /*6060*/  IADD3 R3, P0, R14, R3, RZ ;  /* 0x000000030e037210 */ /* 0x010fca0007f1e0ff */
        /* <DEDUP_REMOVED lines=8> */
.L_x_157:
[----:B------:R-:W-:Y:S01]  /*60f0*/  ISETP.NE.AND P0, PT, R2, 0x1, PT ;  /* 0x000000010200780c */ /* 0x000fe20003f05270 */
[----:B0-----:R-:W-:Y:S01]  /*6100*/  VIADD R7, R20, 0xffffffff ;  /* 0xffffffff14077836 */ /* 0x001fe20000000000 */
[----:B-12---:R-:W-:Y:S01]  /*6110*/  SHF.R.U64 R0, R4, R27, R5 ;  /* 0x0000001b04007219 */ /* 0x006fe20000001205 */
[----:B------:R-:W-:Y:S01]  /*6120*/  IMAD.MOV R13, RZ, RZ, -R13 ;  /* 0x000000ffff0d7224 */ /* 0x000fe200078e0a0d */
[----:B------:R-:W-:Y:S01]  /*6130*/  LOP3.LUT R5, R10, R25, RZ, 0xc0, !PT ;  /* 0x000000190a057212 */ /* 0x000fe200078ec0ff */
[----:B------:R-:W-:Y:S01]  /*6140*/  IMAD.MOV.U32 R4, RZ, RZ, 0x1 ;  /* 0x00000001ff047424 */ /* 0x000fe200078e00ff */
[----:B------:R-:W-:Y:S01]  /*6150*/  LOP3.LUT R12, R12, R7, RZ, 0xc0, !PT ;  /* 0x000000070c0c7212 */ /* 0x000fe200078ec0ff */
[----:B------:R-:W-:Y:S02]  /*6160*/  IMAD.MOV R3, RZ, RZ, -R0 ;  /* 0x000000ffff037224 */ /* 0x000fe400078e0a00 */
[----:B------:R-:W-:Y:S02]  /*6170*/  IMAD R0, R26, R0, R5 ;  /* 0x000000001a007224 */ /* 0x000fe400078e0205 */
[----:B---3--:R-:W-:-:S02]  /*6180*/  IMAD R3, R3, R30, R14 ;  /* 0x0000001e03037224 */ /* 0x008fc400078e020e */
[----:B------:R-:W-:Y:S02]  /*6190*/  @P0 IMAD R21, R15, R13, R24 ;  /* 0x0000000d0f150224 */ /* 0x000fe400078e0218 */
[----:B------:R-:W-:Y:S01]  /*61a0*/  IMAD R5, R3, R20, R12 ;  /* 0x0000001403057224 */ /* 0x000fe200078e020c */
[----:B------:R-:W-:Y:S01]  /*61b0*/  PRMT R3, R4, 0x7610, R3 ;  /* 0x0000761004037816 */ /* 0x000fe20000000003 */
[----:B------:R-:W-:-:S05]  /*61c0*/  IMAD R0, R0, R31, R21 ;  /* 0x0000001f00007224 */ /* 0x000fca00078e0215 */
[----:B------:R-:W-:Y:S02]  /*61d0*/  SEL R92, R5, R0, !P0 ;  /* 0x00000000055c7207 */ /* 0x000fe40004000000 */
[----:B------:R-:W-:-:S07]  /*61e0*/  SEL R0, R0, R5, !P0 ;  /* 0x0000000500007207 */ /* 0x000fce0004000000 */
.L_x_155:
[----:B------:R-:W-:Y:S01]  /*61f0*/  LOP3.LUT P0, RZ, R3, 0xff, RZ, 0xc0, !PT ;  /* 0x000000ff03ff7812 */ /* 0x000fe2000780c0ff */
[----:B------:R-:W-:-:S12]  /*6200*/  IMAD.MOV.U32 R91, RZ, RZ, R0 ;  /* 0x000000ffff5b7224 */ /* 0x000fd800078e0000 */
[----:B------:R-:W-:Y:S05]  /*6210*/  @P0 BRA `(.L_x_158) ;  /* 0xffffffac00440947 */ /* 0x000fea000383ffff */
[----:B------:R-:W-:Y:S05]  /*6220*/  EXIT ;  /* 0x000000000000794d */ /* 0x000fea0003800000 */
.L_x_3:
[----:B0-----:R-:W-:Y:S01]  /*6230*/  ULDC.64 UR4, c[0x0][0x650] ;  /* 0x0001940000047ab9 */ /* 0x001fe20000000a00 */
        /* <DEDUP_REMOVED lines=25> */
.L_x_160:
[--C-:B------:R-:W-:Y:S01]  /*63d0*/  SHF.R.U64 R12, R10, R14, R11.reuse ;  /* 0x0000000e0a0c7219 */ /* 0x100fe2000000120b */
[----:B------:R-:W0:Y:S01]  /*63e0*/  LDC R22, c[0x0][0x618] ;  /* 0x00018600ff167b82 */ /* 0x000e220000000800 */
[----:B------:R-:W-:Y:S01]  /*63f0*/  I2FP.F32.U32 R6, R4 ;  /* 0x0000000400067245 */ /* 0x000fe20000201000 */
[----:B------:R-:W-:Y:S01]  /*6400*/  ULDC UR4, c[0x0][0x150] ;  /* 0x0000540000047ab9 */ /* 0x000fe20000000800 */
[----:B------:R-:W-:Y:S02]  /*6410*/  SHF.R.U32.HI R5, RZ, R14, R11 ;  /* 0x0000000eff057219 */ /* 0x000fe4000001160b */
[----:B------:R-:W-:Y:S01]  /*6420*/  IADD3 R9, P0, RZ, -R12, RZ ;  /* 0x8000000cff097210 */ /* 0x000fe20007f1e0ff */
[----:B------:R-:W-:Y:S01]  /*6430*/  FMUL R11, R6, UR4 ;  /* 0x00000004060b7c20 */ /* 0x000fe20008400000 */
[----:B------:R-:W-:Y:S01]  /*6440*/  ULDC UR4, c[0x0][0x154] ;  /* 0x0000550000047ab9 */ /* 0x000fe20000000800 */
[----:B------:R-:W1:Y:S02]  /*6450*/  LDC.64 R24, c[0x0][0x640] ;  /* 0x00019000ff187b82 */ /* 0x000e640000000a00 */
[----:B------:R-:W-:-:S02]  /*6460*/  IMAD.X R5, RZ, RZ, ~R5, P0 ;  /* 0x000000ffff057224 */ /* 0x000fc400000e0e05 */
[----:B------:R-:W2:Y:S01]  /*6470*/  F2I.U32.TRUNC.NTZ R11, R11 ;  /* 0x0000000b000b7305 */ /* 0x000ea2000020f000 */
[----:B------:R-:W-:-:S03]  /*6480*/  IMAD.WIDE.U32 R6, R9, R20, R16 ;  /* 0x0000001409067225 */ /* 0x000fc600078e0010 */
[----:B------:R-:W3:Y:S01]  /*6490*/  LDC R13, c[0x0][0x144] ;  /* 0x00005100ff0d7b82 */ /* 0x000ee20000000800 */
[----:B------:R-:W-:-:S04]  /*64a0*/  IMAD R8, R5, R20, RZ ;  /* 0x0000001405087224 */ /* 0x000fc800078e02ff */
[----:B------:R-:W-:Y:S02]  /*64b0*/  IMAD R5, R9, R21, R8 ;  /* 0x0000001509057224 */ /* 0x000fe400078e0208 */
[----:B------:R-:W-:Y:S01]  /*64c0*/  IMAD.MOV.U32 R8, RZ, RZ, -0x1 ;  /* 0xffffffffff087424 */ /* 0x000fe200078e00ff */
[----:B------:R-:W4:Y:S01]  /*64d0*/  LDC R14, c[0x0][0x608] ;  /* 0x00018200ff0e7b82 */ /* 0x000f220000000800 */
[----:B------:R-:W-:Y:S01]  /*64e0*/  IMAD.IADD R5, R7, 0x1, R5 ;  /* 0x0000000107057824 */ /* 0x000fe200078e0205 */
[----:B------:R-:W-:-:S04]  /*64f0*/  I2FP.F32.U32 R7, R3 ;  /* 0x0000000300077245 */ /* 0x000fc80000201000 */
[-C--:B0-----:R-:W-:Y:S01]  /*6500*/  SHF.R.U64 R10, R6, R22.reuse, R5 ;  /* 0x00000016060a7219 */ /* 0x081fe20000001205 */
[----:B--2---:R-:W-:Y:S01]  /*6510*/  IMAD.MOV R6, RZ, RZ, -R11 ;  /* 0x000000ffff067224 */ /* 0x004fe200078e0a0b */
[----:B------:R-:W0:Y:S01]  /*6520*/  LDC R9, c[0x0][0x658] ;  /* 0x00019600ff097b82 */ /* 0x000e220000000800 */
[----:B-1----:R-:W-:Y:S01]  /*6530*/  ISETP.NE.U32.AND P0, PT, R24, RZ, PT ;  /* 0x000000ff1800720c */ /* 0x002fe20003f05070 */
[----:B------:R-:W-:Y:S01]  /*6540*/  FMUL R7, R7, UR4 ;  /* 0x0000000407077c20 */ /* 0x000fe20008400000 */
[----:B------:R-:W-:Y:S02]  /*6550*/  SHF.R.U32.HI R5, RZ, R22, R5 ;  /* 0x00000016ff057219 */ /* 0x000fe40000011605 */
[----:B------:R-:W-:-:S03]  /*6560*/  ISETP.NE.AND.EX P0, PT, R25, RZ, PT, P0 ;  /* 0x000000ff1900720c */ /* 0x000fc60003f05300 */
[----:B------:R-:W1:Y:S01]  /*6570*/  LDC R20, c[0x0][0x148] ;  /* 0x00005200ff147b82 */ /* 0x000e620000000800 */
[----:B---3--:R-:W-:Y:S02]  /*6580*/  IMAD R23, R13, R6, R4 ;  /* 0x000000060d177224 */ /* 0x008fe400078e0204 */
[----:B------:R-:W-:-:S05]  /*6590*/  IMAD.MOV.U32 R6, RZ, RZ, 0x1 ;  /* 0x00000001ff067424 */ /* 0x000fca00078e00ff */
[----:B------:R-:W2:Y:S01]  /*65a0*/  LDC R21, c[0x0][0x600] ;  /* 0x00018000ff157b82 */ /* 0x000ea20000000800 */
[-CC-:B----4-:R-:W-:Y:S02]  /*65b0*/  SHF.R.U64 R13, R10, R14.reuse, R5.reuse ;  /* 0x0000000e0a0d7219 */ /* 0x190fe40000001205 */
[----:B------:R-:W-:Y:S02]  /*65c0*/  SHF.R.U32.HI R4, RZ, R14, R5 ;  /* 0x0000000eff047219 */ /* 0x000fe40000011605 */
[----:B------:R3:W4:Y:S03]  /*65d0*/  F2I.U32.TRUNC.NTZ R14, R7 ;  /* 0x00000007000e7305 */ /* 0x000726000020f000 */
[----:B------:R-:W1:Y:S01]  /*65e0*/  LDC R26, c[0x0][0x648] ;  /* 0x00019200ff1a7b82 */ /* 0x000e620000000800 */
[-C--:B0-----:R-:W-:Y:S02]  /*65f0*/  SHF.R.U64 R15, R13, R9.reuse, R4 ;  /* 0x000000090d0f7219 */ /* 0x081fe40000001204 */
[----:B------:R-:W-:-:S02]  /*6600*/  SHF.L.U32 R8, R8, R9, RZ ;  /* 0x0000000908087219 */ /* 0x000fc400000006ff */
[-C--:B------:R-:W-:Y:S01]  /*6610*/  SHF.R.U32.HI R5, RZ, R9.reuse, R4 ;  /* 0x00000009ff057219 */ /* 0x080fe20000011604 */
[----:B------:R-:W-:Y:S01]  /*6620*/  IMAD.MOV.U32 R4, RZ, RZ, R15 ;  /* 0x000000ffff047224 */ /* 0x000fe200078e000f */
[----:B------:R-:W-:Y:S01]  /*6630*/  SHF.L.U32 R22, R6, R9, RZ ;  /* 0x0000000906167219 */ /* 0x000fe200000006ff */
[----:B------:R-:W0:Y:S01]  /*6640*/  LDC R27, c[0x0][0x638] ;  /* 0x00018e00ff1b7b82 */ /* 0x000e220000000800 */
[----:B------:R-:W-:-:S07]  /*6650*/  LOP3.LUT R28, RZ, R8, RZ, 0x33, !PT ;  /* 0x00000008ff1c7212 */ /* 0x000fce00078e33ff */
        /* <DEDUP_REMOVED lines=12> */
.L_x_161:
[----:B------:R-:W-:Y:S01]  /*6720*/  ISETP.NE.AND P0, PT, R2, 0x1, PT ;  /* 0x000000010200780c */ /* 0x000fe20003f05270 */
[----:B--2---:R-:W-:Y:S01]  /*6730*/  VIADD R7, R21, 0xffffffff ;  /* 0xffffffff15077836 */ /* 0x004fe20000000000 */
[----:B-1----:R-:W-:Y:S01]  /*6740*/  SHF.R.U64 R5, R4, R26, R5 ;  /* 0x0000001a04057219 */ /* 0x002fe20000001205 */
[----:B------:R-:W-:Y:S01]  /*6750*/  IMAD.MOV R14, RZ, RZ, -R14 ;  /* 0x000000ffff0e7224 */ /* 0x000fe200078e0a0e */
[----:B------:R-:W-:Y:S01]  /*6760*/  LOP3.LUT R4, R13, R28, RZ, 0xc0, !PT ;  /* 0x0000001c0d047212 */ /* 0x000fe200078ec0ff */
[----:B------:R-:W-:Y:S01]  /*6770*/  IMAD.MOV.U32 R8, RZ, RZ, R12 ;  /* 0x000000ffff087224 */ /* 0x000fe200078e000c */
[----:B------:R-:W-:Y:S01]  /*6780*/  LOP3.LUT R10, R10, R7, RZ, 0xc0, !PT ;  /* 0x000000070a0a7212 */ /* 0x000fe200078ec0ff */
[----:B------:R-:W-:Y:S02]  /*6790*/  IMAD.MOV R6, RZ, RZ, -R5 ;  /* 0x000000ffff067224 */ /* 0x000fe400078e0a05 */
[----:B------:R-:W-:-:S04]  /*67a0*/  IMAD R4, R22, R5, R4 ;  /* 0x0000000516047224 */ /* 0x000fc800078e0204 */
[----:B------:R-:W-:Y:S02]  /*67b0*/  @P0 IMAD R23, R20, R14, R3 ;  /* 0x0000000e14170224 */ /* 0x000fe400078e0203 */
[----:B0-----:R-:W-:Y:S02]  /*67c0*/  IMAD R3, R6, R27, R15 ;  /* 0x0000001b06037224 */ /* 0x001fe400078e020f */
[----:B------:R-:W-:Y:S02]  /*67d0*/  IMAD R7, R4, R29, R23 ;  /* 0x0000001d04077224 */ /* 0x000fe400078e0217 */
[----:B------:R-:W-:Y:S02]  /*67e0*/  IMAD R4, R3, R21, R10 ;  /* 0x0000001503047224 */ /* 0x000fe400078e020a */
[----:B------:R-:W-:-:S03]  /*67f0*/  IMAD.MOV.U32 R6, RZ, RZ, 0x1 ;  /* 0x00000001ff067424 */ /* 0x000fc600078e00ff */
[----:B------:R-:W-:Y:S02]  /*6800*/  SEL R9, R4, R7, !P0 ;  /* 0x0000000704097207 */ /* 0x000fe40004000000 */
[----:B------:R-:W-:-:S07]  /*6810*/  SEL R7, R7, R4, !P0 ;  /* 0x0000000407077207 */ /* 0x000fce0004000000 */
.L_x_159:
[----:B------:R-:W-:-:S08]  /*6820*/  NOP ;  /* 0x0000000000007918 */ /* 0x000fd00000000000 */
[----:B------:R-:W0:-:S00]  /*6830*/  USETMAXREG.DEALLOC.CTAPOOL 0x28 ;  /* 0x00000028000079c8 */ /* 0x000e0000080e0500 */
[----:B0-----:R-:W-:-:S13]  /*6840*/  ISETP.NE.AND P0, PT, R0, RZ, PT ;  /* 0x000000ff0000720c */ /* 0x001fda0003f05270 */
[----:B------:R-:W-:Y:S05]  /*6850*/  @P0 EXIT ;  /* 0x000000000000094d */ /* 0x000fea0003800000 */
[----:B------:R-:W-:Y:S01]  /*6860*/  LOP3.LUT P0, RZ, R6, 0xff, RZ, 0xc0, !PT ;  /* 0x000000ff06ff7812 */ /* 0x000fe2000780c0ff */
[----:B------:R-:W-:Y:S02]  /*6870*/  IMAD.MOV.U32 R3, RZ, RZ, 0x1 ;  /* 0x00000001ff037424 */ /* 0x000fe400078e00ff */
[----:B------:R-:W-:-:S10]  /*6880*/  IMAD.MOV.U32 R0, RZ, RZ, RZ ;  /* 0x000000ffff007224 */ /* 0x000fd400078e00ff */
[----:B------:R-:W-:Y:S05]  /*6890*/  @!P0 BRA `(.L_x_162) ;  /* 0x0000000c002c8947 */ /* 0x000fea0003800000 */
[----:B------:R-:W0:Y:S01]  /*68a0*/  LDC R0, c[0x0][0x28c] ;  /* 0x0000a300ff007b82 */ /* 0x000e220000000800 */
[----:B------:R-:W-:Y:S01]  /*68b0*/  ULDC UR5, c[0x0][0x600] ;  /* 0x0001800000057ab9 */ /* 0x000fe20000000800 */
[----:B------:R-:W-:Y:S01]  /*68c0*/  ULDC UR4, c[0x0][0xc] ;  /* 0x0000030000047ab9 */ /* 0x000fe20000000800 */
[----:B------:R-:W-:Y:S01]  /*68d0*/  UIADD3 UR16, UR5, -0x1, URZ ;  /* 0xffffffff05107890 */ /* 0x000fe2000fffe03f */
[C---:B------:R-:W-:Y:S01]  /*68e0*/  LOP3.LUT P2, RZ, R18.reuse, 0x7f, RZ, 0xc0, !PT ;  /* 0x0000007f12ff7812 */ /* 0x040fe2000784c0ff */
[----:B------:R-:W-:Y:S01]  /*68f0*/  ULDC UR6, c[0x0][0x658] ;  /* 0x0001960000067ab9 */ /* 0x000fe20000000800 */
[----:B------:R-:W-:Y:S01]  /*6900*/  ULDC UR5, c[0x0][0x10] ;  /* 0x0000040000057ab9 */ /* 0x000fe20000000800 */
[----:B------:R-:W-:Y:S01]  /*6910*/  UMOV UR7, 0xffffffff ;  /* 0xffffffff00077882 */ /* 0x000fe20000000000 */
[----:B------:R-:W-:Y:S01]  /*6920*/  UMOV UR8, 0x1 ;  /* 0x0000000100087882 */ /* 0x000fe20000000000 */
[----:B------:R-:W-:Y:S01]  /*6930*/  UIMAD.WIDE.U32 UR4, UR4, UR5, URZ ;  /* 0x00000005040472a5 */ /* 0x000fe2000f8e003f */
[----:B------:R-:W-:Y:S01]  /*6940*/  LOP3.LUT P0, RZ, R18, 0x1f, RZ, 0xc0, !PT ;  /* 0x0000001f12ff7812 */ /* 0x000fe2000780c0ff */
[----:B------:R-:W-:Y:S01]  /*6950*/  USHF.L.U32 UR7, UR7, UR6, URZ ;  /* 0x0000000607077299 */ /* 0x000fe2000800063f */
[----:B------:R-:W-:Y:S01]  /*6960*/  BSSY B0, `(.L_x_162) ;  /* 0x00000be000007945 */ /* 0x000fe20003800000 */
[----:B------:R-:W-:Y:S01]  /*6970*/  USHF.L.U32 UR18, UR8, UR6, URZ ;  /* 0x0000000608127299 */ /* 0x000fe2000800063f */
[----:B------:R-:W-:Y:S01]  /*6980*/  IMAD.MOV.U32 R11, RZ, RZ, 0x1 ;  /* 0x00000001ff0b7424 */ /* 0x000fe200078e00ff */
[----:B------:R-:W-:Y:S01]  /*6990*/  LOP3.LUT R18, R19, 0x2, RZ, 0xfc, !PT ;  /* 0x0000000213127812 */ /* 0x000fe200078efcff */
[----:B------:R-:W-:Y:S01]  /*69a0*/  ULDC UR6, c[0x0][0x14] ;  /* 0x0000050000067ab9 */ /* 0x000fe20000000800 */
[----:B------:R-:W-:Y:S01]  /*69b0*/  PLOP3.LUT P0, PT, P0, P2, PT, 0x8a, 0x0 ;  /* 0x000000000000781c */ /* 0x000fe20000705172 */
[----:B------:R-:W-:-:S02]  /*69c0*/  UIMAD.WIDE.U32 UR20, UR4, UR6, URZ ;  /* 0x00000006041472a5 */ /* 0x000fc4000f8e003f */
[----:B------:R-:W-:Y:S02]  /*69d0*/  UIMAD UR13, UR5, UR6, URZ ;  /* 0x00000006050d72a4 */ /* 0x000fe4000f8e023f */
[----:B------:R-:W-:Y:S01]  /*69e0*/  ULOP3.LUT UR17, URZ, UR7, URZ, 0x33, !UPT ;  /* 0x000000073f117292 */ /* 0x000fe2000f8e333f */
[----:B0-----:R-:W-:Y:S01]  /*69f0*/  VIADD R0, R0, 0x1f ;  /* 0x0000001f00007836 */ /* 0x001fe20000000000 */
[----:B------:R-:W-:Y:S01]  /*6a00*/  UIADD3 UR13, UR21, UR13, URZ ;  /* 0x0000000d150d7290 */ /* 0x000fe2000fffe03f */
[----:B------:R-:W-:-:S03]  /*6a10*/  ULDC.64 UR22, c[0x0][0x198] ;  /* 0x0000660000167ab9 */ /* 0x000fc60000000a00 */
[----:B------:R-:W-:-:S04]  /*6a20*/  SHF.R.S32.HI R3, RZ, 0x1f, R0 ;  /* 0x0000001fff037819 */ /* 0x000fc80000011400 */
[----:B------:R-:W-:Y:S01]  /*6a30*/  LEA.HI R3, R3, R0, RZ, 0x5 ;  /* 0x0000000003037211 */ /* 0x000fe200078f28ff */
[----:B------:R-:W-:-:S03]  /*6a40*/  IMAD.MOV.U32 R0, RZ, RZ, RZ ;  /* 0x000000ffff007224 */ /* 0x000fc600078e00ff */
[----:B------:R-:W-:Y:S01]  /*6a50*/  SHF.R.S32.HI R13, RZ, 0x5, R3 ;  /* 0x00000005ff0d7819 */ /* 0x000fe20000011403 */
[----:B------:R-:W-:-:S04]  /*6a60*/  IMAD.MOV.U32 R3, RZ, RZ, 0x1 ;  /* 0x00000001ff037424 */ /* 0x000fc800078e00ff */
[----:B------:R-:W-:-:S07]  /*6a70*/  VIADD R10, R13, 0x1 ;  /* 0x000000010d0a7836 */ /* 0x000fce0000000000 */
.L_x_174:
[----:B------:R-:W-:-:S03]  /*6a80*/  UMOV UR4, 0xffffffff ;  /* 0xffffffff00047882 */ /* 0x000fc60000000000 */
[----:B------:R-:W-:Y:S05]  /*6a90*/  BRA.DIV UR4, `(.L_x_163) ;  /* 0x0000000e04987947 */ /* 0x000fea000b800000 */
[----:B------:R-:W-:-:S13]  /*6aa0*/  ELECT P6, URZ, PT ;  /* 0x00000000003f782f */ /* 0x000fda00038c0000 */
.L_x_185:
[----:B------:R-:W0:Y:S01]  /*6ab0*/  LDC R4, c[0x0][0x28c] ;  /* 0x0000a300ff047b82 */ /* 0x000e220000000800 */
[----:B------:R-:W-:Y:S01]  /*6ac0*/  BSSY B1, `(.L_x_164) ;  /* 0x0000035000017945 */ /* 0x000fe20003800000 */
[----:B0-----:R-:W-:-:S13]  /*6ad0*/  ISETP.LT.OR P6, PT, R4, 0x1, !P6 ;  /* 0x000000010400780c */ /* 0x001fda00077c1670 */
[----:B------:R-:W-:Y:S05]  /*6ae0*/  @P6 BRA `(.L_x_165) ;  /* 0x0000000000c86947 */ /* 0x000fea0003800000 */
[----:B------:R-:W-:Y:S02]  /*6af0*/  IMAD.SHL.U32 R14, R9, 0x80, RZ ;  /* 0x00000080090e7824 */ /* 0x000fe400078e00ff */
[----:B------:R-:W-:Y:S02]  /*6b00*/  IMAD.SHL.U32 R15, R7, 0x80, RZ ;  /* 0x00000080070f7824 */ /* 0x000fe400078e00ff */
[----:B------:R-:W-:Y:S02]  /*6b10*/  IMAD.MOV.U32 R20, RZ, RZ, RZ ;  /* 0x000000ffff147224 */ /* 0x000fe400078e00ff */
[----:B------:R-:W-:Y:S02]  /*6b20*/  IMAD.MOV.U32 R4, RZ, RZ, R10 ;  /* 0x000000ffff047224 */ /* 0x000fe400078e000a */
[----:B------:R-:W-:Y:S02]  /*6b30*/  IMAD.MOV.U32 R5, RZ, RZ, R3 ;  /* 0x000000ffff057224 */ /* 0x000fe400078e0003 */
[----:B------:R-:W-:-:S07]  /*6b40*/  IMAD.MOV.U32 R6, RZ, RZ, R0 ;  /* 0x000000ffff067224 */ /* 0x000fce00078e0000 */
.L_x_169:
[----:B------:R-:W0:Y:S01]  /*6b50*/  S2R R12, SR_CgaCtaId ;  /* 0x00000000000c7919 */ /* 0x000e220000008800 */
[----:B------:R-:W-:Y:S01]  /*6b60*/  MOV R7, 0x400 ;  /* 0x0000040000077802 */ /* 0x000fe20000000f00 */
[----:B------:R-:W1:Y:S03]  /*6b70*/  @!P2 LDC R9, c[0x0][0x500] ;  /* 0x00014000ff09ab82 */ /* 0x000e660000000800 */
[----:B0-----:R-:W-:Y:S02]  /*6b80*/  LEA R21, R12, R7, 0x18 ;  /* 0x000000070c157211 */ /* 0x001fe400078ec0ff */
[----:B------:R-:W-:-:S03]  /*6b90*/  SHF.L.U32 R7, R5, 0x1f, RZ ;  /* 0x0000001f05077819 */ /* 0x000fc600000006ff */
[----:B------:R-:W-:-:S04]  /*6ba0*/  IMAD R12, R6, 0x8, R21 ;  /* 0x00000008060c7824 */ /* 0x000fc800078e0215 */
[----:B------:R-:W0:Y:S02]  /*6bb0*/  SYNCS.PHASECHK.TRANS64.TRYWAIT P1, [R12+URZ+0x20], R7 ;  /* 0x000020070c0075a7 */ /* 0x000e24000802017f */
[----:B01----:R-:W-:Y:S05]  /*6bc0*/  @!P1 BRA `(.L_x_166) ;  /* 0x0000000c006c9947 */ /* 0x003fea0003800000 */
.L_x_186:
[----:B0-----:R-:W-:Y:S01]  /*6bd0*/  PRMT R7, R18, 0x9910, RZ ;  /* 0x0000991012077816 */ /* 0x001fe200000000ff */
[----:B------:R0:W-:Y:S03]  /*6be0*/  @!P2 SYNCS.ARRIVE.TRANS64 RZ, [R12+URZ], R9 ;  /* 0x000000090cffa9a7 */ /* 0x0001e6000800003f */
[----:B------:R-:W-:-:S13]  /*6bf0*/  ISETP.NE.AND P1, PT, R7, 0x2, PT ;  /* 0x000000020700780c */ /* 0x000fda0003f25270 */
[----:B0-----:R-:W-:Y:S05]  /*6c00*/  @P1 BRA `(.L_x_167) ;  /* 0x0000000000041947 */ /* 0x001fea0003800000 */
[----:B------:R-:W-:Y:S01]  /*6c10*/  BPT.TRAP 0x1 ;  /* 0x000000040000795c */ /* 0x000fe20000300000 */
.L_x_167:
[----:B------:R-:W-:Y:S05]  /*6c20*/  @P0 BRA `(.L_x_168) ;  /* 0x0000000000040947 */ /* 0x000fea0003800000 */
[----:B------:R-:W-:Y:S01]  /*6c30*/  BPT.TRAP 0x1 ;  /* 0x000000040000795c */ /* 0x000fe20000300000 */
.L_x_168:
[----:B------:R-:W-:Y:S01]  /*6c40*/  IMAD R21, R6, 0x2000, R21 ;  /* 0x0000200006157824 */ /* 0x000fe200078e0215 */
[----:B------:R-:W-:Y:S01]  /*6c50*/  R2UR UR9, R12 ;  /* 0x000000000c0972ca */ /* 0x000fe200000e0000 */
[----:B------:R-:W-:Y:S01]  /*6c60*/  VIADD R4, R4, 0xffffffff ;  /* 0xffffffff04047836 */ /* 0x000fe20000000000 */
[----:B------:R-:W-:Y:S01]  /*6c70*/  UIADD3 UR4, UP0, UR22, 0xf0, URZ ;  /* 0x000000f016047890 */ /* 0x000fe2000ff1e03f */
[----:B------:R-:W-:Y:S01]  /*6c80*/  R2UR UR11, R15 ;  /* 0x000000000f0b72ca */ /* 0x000fe200000e0000 */
[----:B------:R-:W-:Y:S01]  /*6c90*/  UIADD3 UR24, UP1, UR22, 0x1f0, URZ ;  /* 0x000001f016187890 */ /* 0x000fe2000ff3e03f */
[----:B------:R-:W-:Y:S01]  /*6ca0*/  R2UR UR8, R21 ;  /* 0x00000000150872ca */ /* 0x000fe200000e0000 */
[----:B------:R-:W-:Y:S01]  /*6cb0*/  UIADD3.X UR5, URZ, UR23, URZ, UP0, !UPT ;  /* 0x000000173f057290 */ /* 0x000fe200087fe43f */
[----:B------:R-:W-:Y:S01]  /*6cc0*/  R2UR UR10, R20 ;  /* 0x00000000140a72ca */ /* 0x000fe200000e0000 */
[----:B------:R-:W-:Y:S01]  /*6cd0*/  VIADD R6, R6, 0x1 ;  /* 0x0000000106067836 */ /* 0x000fe20000000000 */
[----:B------:R-:W-:Y:S01]  /*6ce0*/  R2UR UR12, R8 ;  /* 0x00000000080c72ca */ /* 0x000fe200000e0000 */
[----:B------:R-:W-:Y:S01]  /*6cf0*/  UIADD3.X UR25, URZ, UR23, URZ, UP1, !UPT ;  /* 0x000000173f197290 */ /* 0x000fe20008ffe43f */
[----:B------:R-:W-:Y:S01]  /*6d00*/  R2UR UR19, R14 ;  /* 0x000000000e1372ca */ /* 0x000fe200000e0000 */
[----:B------:R-:W-:Y:S01]  /*6d10*/  UMOV UR6, 0x0 ;  /* 0x0000000000067882 */ /* 0x000fe20000000000 */
[----:B------:R-:W-:Y:S01]  /*6d20*/  ISETP.GT.AND P3, PT, R4, 0x1, PT ;  /* 0x000000010400780c */ /* 0x000fe20003f64270 */
[----:B------:R-:W-:Y:S01]  /*6d30*/  UMOV UR7, 0x10000000 ;  /* 0x1000000000077882 */ /* 0x000fe20000000000 */
[----:B------:R-:W-:Y:S01]  /*6d40*/  ISETP.NE.AND P1, PT, R6, 0x4, PT ;  /* 0x000000040600780c */ /* 0x000fe20003f25270 */
[----:B------:R-:W-:-:S02]  /*6d50*/  VIADD R20, R20, 0x20 ;  /* 0x0000002014147836 */ /* 0x000fc40000000000 */
[----:B------:R-:W-:Y:S01]  /*6d60*/  UIADD3 UR14, UR8, 0x100, URZ ;  /* 0x00000100080e7890 */ /* 0x000fe2000fffe03f */
[----:B------:R-:W-:Y:S01]  /*6d70*/  SEL R12, RZ, 0x1, P1 ;  /* 0x00000001ff0c7807 */ /* 0x000fe20000800000 */
[----:B------:R-:W-:Y:S01]  /*6d80*/  UIADD3 UR15, UR8, 0x8100, URZ ;  /* 0x00008100080f7890 */ /* 0x000fe2000fffe03f */
[----:B------:R-:W-:Y:S02]  /*6d90*/  SEL R6, R6, RZ, P1 ;  /* 0x000000ff06067207 */ /* 0x000fe40000800000 */
[----:B------:R-:W-:Y:S02]  /*6da0*/  LOP3.LUT R5, R5, R12, RZ, 0x3c, !PT ;  /* 0x0000000c05057212 */ /* 0x000fe400078e3cff */
[----:B------:R-:W-:Y:S02]  /*6db0*/  UMOV UR8, UR14 ;  /* 0x0000000e00087c82 */ /* 0x000fe40008000000 */
[----:B------:R0:W-:Y:S02]  /*6dc0*/  UTMALDG.3D [UR8], [UR4], desc[UR6] ;  /* 0x00000608040075b4 */ /* 0x0001e40008011000 */
[----:B0-----:R-:W-:Y:S01]  /*6dd0*/  UMOV UR8, UR15 ;  /* 0x0000000f00087c82 */ /* 0x001fe20008000000 */
[----:B------:R-:W-:-:S02]  /*6de0*/  UMOV UR11, UR19 ;  /* 0x00000013000b7c82 */ /* 0x000fc40008000000 */
[----:B------:R0:W-:Y:S02]  /*6df0*/  UTMALDG.3D [UR8], [UR24], desc[UR6] ;  /* 0x00000608180075b4 */ /* 0x0001e40008011000 */
[----:B0-----:R-:W-:Y:S05]  /*6e00*/  @P3 BRA `(.L_x_169) ;  /* 0xfffffffc00503947 */ /* 0x001fea000383ffff */
.L_x_165:
[----:B------:R-:W-:Y:S05]  /*6e10*/  BSYNC B1 ;  /* 0x0000000000017941 */ /* 0x000fea0003800000 */
.L_x_164:
[----:B------:R-:W-:Y:S01]  /*6e20*/  LOP3.LUT P3, RZ, R11, 0xff, RZ, 0xc0, !PT ;  /* 0x000000ff0bff7812 */ /* 0x000fe2000786c0ff */
[----:B------:R-:W-:Y:S01]  /*6e30*/  IMAD.IADD R0, R13, 0x1, R0 ;  /* 0x000000010d007824 */ /* 0x000fe200078e0200 */
[----:B------:R-:W-:Y:S01]  /*6e40*/  IADD3 R16, P4, R16, UR20, RZ ;  /* 0x0000001410107c10 */ /* 0x000fe2000ff9e0ff */
[----:B------:R-:W-:Y:S01]  /*6e50*/  ULDC.64 UR4, c[0x0][0x650] ;  /* 0x0001940000047ab9 */ /* 0x000fe20000000a00 */
[----:B------:R-:W-:Y:S01]  /*6e60*/  BSSY B1, `(.L_x_170) ;  /* 0x000006b000017945 */ /* 0x000fe20003800000 */
[----:B------:R-:W-:Y:S01]  /*6e70*/  IMAD.MOV.U32 R7, RZ, RZ, -0x1 ;  /* 0xffffffffff077424 */ /* 0x000fe200078e00ff */
[----:B------:R-:W-:Y:S01]  /*6e80*/  SHF.R.U32.HI R4, RZ, 0x2, R0 ;  /* 0x00000002ff047819 */ /* 0x000fe20000011600 */
[----:B------:R-:W-:Y:S01]  /*6e90*/  IMAD.MOV.U32 R9, RZ, RZ, -0x1 ;  /* 0xffffffffff097424 */ /* 0x000fe200078e00ff */
[----:B------:R-:W-:Y:S01]  /*6ea0*/  ISETP.GT.U32.AND P1, PT, R0, 0x3, PT ;  /* 0x000000030000780c */ /* 0x000fe20003f24070 */
[----:B------:R-:W-:Y:S01]  /*6eb0*/  IMAD.MOV.U32 R8, RZ, RZ, -0x1 ;  /* 0xffffffffff087424 */ /* 0x000fe200078e00ff */
[----:B------:R-:W-:-:S02]  /*6ec0*/  LOP3.LUT R4, R4, 0x1, RZ, 0xc0, !PT ;  /* 0x0000000104047812 */ /* 0x000fc400078ec0ff */
[----:B------:R-:W-:Y:S01]  /*6ed0*/  ISETP.LT.U32.AND P1, PT, R13, 0x4, P1 ;  /* 0x000000040d00780c */ /* 0x000fe20000f21070 */
[----:B------:R-:W0:Y:S01]  /*6ee0*/  @P3 S2R R6, SR_CgaCtaId ;  /* 0x0000000000063919 */ /* 0x000e220000008800 */
[----:B------:R-:W-:Y:S02]  /*6ef0*/  @P3 MOV R5, 0x400 ;  /* 0x0000040000053802 */ /* 0x000fe40000000f00 */
[----:B------:R-:W-:Y:S02]  /*6f00*/  IADD3.X R17, R17, UR13, RZ, P4, !PT ;  /* 0x0000000d11117c10 */ /* 0x000fe4000a7fe4ff */
[----:B------:R-:W-:Y:S02]  /*6f10*/  ISETP.GE.U32.AND P4, PT, R16, UR4, PT ;  /* 0x0000000410007c0c */ /* 0x000fe4000bf86070 */
[----:B------:R-:W-:Y:S02]  /*6f20*/  LOP3.LUT R0, R0, 0x3, RZ, 0xc0, !PT ;  /* 0x0000000300007812 */ /* 0x000fe400078ec0ff */
[----:B------:R-:W-:-:S02]  /*6f30*/  PRMT R11, RZ, 0x7610, R11 ;  /* 0x00007610ff0b7816 */ /* 0x000fc4000000000b */
[----:B0-----:R-:W-:-:S04]  /*6f40*/  @P3 LEA R5, R6, R5, 0x18 ;  /* 0x0000000506053211 */ /* 0x001fc800078ec0ff */
[----:B------:R0:W-:Y:S01]  /*6f50*/  @P3 SYNCS.ARRIVE.TRANS64.A1T0 RZ, [R5+URZ+0x58], RZ ;  /* 0x000058ff05ff39a7 */ /* 0x0001e2000810003f */
[----:B------:R-:W-:Y:S02]  /*6f60*/  ISETP.NE.U32.AND P3, PT, R4, 0x1, PT ;  /* 0x000000010400780c */ /* 0x000fe40003f65070 */
[----:B------:R-:W-:Y:S02]  /*6f70*/  SEL R4, RZ, 0x1, !P1 ;  /* 0x00000001ff047807 */ /* 0x000fe40004800000 */
[----:B------:R-:W-:Y:S02]  /*6f80*/  ISETP.GE.U32.AND.EX P1, PT, R17, UR5, PT, P4 ;  /* 0x0000000511007c0c */ /* 0x000fe4000bf26140 */
[----:B------:R-:W-:-:S04]  /*6f90*/  ISETP.GT.U32.AND P3, PT, R13, 0x3, !P3 ;  /* 0x000000030d00780c */ /* 0x000fc80005f64070 */
[----:B0-----:R-:W-:-:S04]  /*6fa0*/  SEL R5, RZ, 0x1, !P3 ;  /* 0x00000001ff057807 */ /* 0x001fc80005800000 */
[--C-:B------:R-:W-:Y:S02]  /*6fb0*/  LOP3.LUT R3, R5, R3, R4.reuse, 0x96, !PT ;  /* 0x0000000305037212 */ /* 0x100fe400078e9604 */
[----:B------:R-:W-:Y:S01]  /*6fc0*/  PRMT R4, RZ, 0x7610, R4 ;  /* 0x00007610ff047816 */ /* 0x000fe20000000004 */
[----:B------:R-:W-:Y:S06]  /*6fd0*/  @P1 BRA `(.L_x_171) ;  /* 0x00000004004c1947 */ /* 0x000fec0003800000 */
[----:B------:R-:W-:Y:S01]  /*6fe0*/  ULDC.64 UR4, c[0x0][0x628] ;  /* 0x00018a0000047ab9 */ /* 0x000fe20000000a00 */
[----:B------:R-:W0:Y:S01]  /*6ff0*/  S2R R14, SR_CTAID.X ;  /* 0x00000000000e7919 */ /* 0x000e220000002500 */
[----:B------:R-:W-:Y:S01]  /*7000*/  ISETP.NE.U32.AND P1, PT, RZ, UR4, PT ;  /* 0x00000004ff007c0c */ /* 0x000fe2000bf25070 */
[----:B------:R-:W-:Y:S01]  /*7010*/  ULDC UR7, c[0x0][0x630] ;  /* 0x00018c0000077ab9 */ /* 0x000fe20000000800 */
[----:B------:R-:W-:Y:S01]  /*7020*/  IMAD.MOV.U32 R4, RZ, RZ, R16 ;  /* 0x000000ffff047224 */ /* 0x000fe200078e0010 */
[----:B------:R-:W1:Y:S01]  /*7030*/  S2R R12, SR_CTAID.Y ;  /* 0x00000000000c7919 */ /* 0x000e620000002600 */
[----:B------:R-:W-:Y:S01]  /*7040*/  ISETP.NE.AND.EX P1, PT, RZ, UR5, PT, P1 ;  /* 0x00000005ff007c0c */ /* 0x000fe2000bf25310 */
[----:B------:R-:W-:-:S12]  /*7050*/  IMAD.MOV.U32 R5, RZ, RZ, R17 ;  /* 0x000000ffff057224 */ /* 0x000fd800078e0011 */
[----:B------:R-:W-:Y:S05]  /*7060*/  @!P1 BRA `(.L_x_172) ;  /* 0x0000000000289947 */ /* 0x000fea0003800000 */
[----:B------:R-:W-:Y:S02]  /*7070*/  ULDC UR6, c[0x0][0x634] ;  /* 0x00018d0000067ab9 */ /* 0x000fe40000000800 */
[----:B------:R-:W-:-:S05]  /*7080*/  IADD3 R9, P1, R16, UR6, RZ ;  /* 0x0000000610097c10 */ /* 0x000fca000ff3e0ff */
[----:B------:R-:W-:-:S04]  /*7090*/  IMAD.X R15, RZ, RZ, R17, P1 ;  /* 0x000000ffff0f7224 */ /* 0x000fc800008e0611 */
[----:B------:R-:W-:-:S04]  /*70a0*/  IMAD.WIDE.U32 R6, R15, UR4, RZ ;  /* 0x000000040f067c25 */ /* 0x000fc8000f8e00ff */
[----:B------:R-:W-:-:S04]  /*70b0*/  IMAD.WIDE.U32 R6, P1, R9, UR5, R6 ;  /* 0x0000000509067c25 */ /* 0x000fc8000f820006 */
[----:B------:R-:W-:-:S04]  /*70c0*/  IMAD.WIDE.U32 R8, R9, UR4, RZ ;  /* 0x0000000409087c25 */ /* 0x000fc8000f8e00ff */
[----:B------:R-:W-:Y:S01]  /*70d0*/  IMAD.X R5, RZ, RZ, RZ, P1 ;  /* 0x000000ffff057224 */ /* 0x000fe200008e06ff */
[----:B------:R-:W-:Y:S01]  /*70e0*/  IADD3 RZ, P1, R9, R6, RZ ;  /* 0x0000000609ff7210 */ /* 0x000fe20007f3e0ff */
[----:B------:R-:W-:-:S04]  /*70f0*/  IMAD.MOV.U32 R4, RZ, RZ, R7 ;  /* 0x000000ffff047224 */ /* 0x000fc800078e0007 */
[----:B------:R-:W-:-:S08]  /*7100*/  IMAD.WIDE.U32.X R4, R15, UR5, R4, P1 ;  /* 0x000000050f047c25 */ /* 0x000fd000088e0404 */
.L_x_172:
[--C-:B------:R-:W-:Y:S01]  /*7110*/  SHF.R.U64 R8, R4, UR7, R5.reuse ;  /* 0x0000000704087c19 */ /* 0x100fe20008001205 */
[----:B------:R-:W-:Y:S01]  /*7120*/  ULDC.64 UR4, c[0x0][0x620] ;  /* 0x0001880000047ab9 */ /* 0x000fe20000000a00 */
[----:B------:R-:W-:Y:S01]  /*7130*/  SHF.R.U32.HI R4, RZ, UR7, R5 ;  /* 0x00000007ff047c19 */ /* 0x000fe20008011605 */
[----:B------:R-:W2:Y:S01]  /*7140*/  LDC R25, c[0x0][0x144] ;  /* 0x00005100ff197b82 */ /* 0x000ea20000000800 */
[----:B------:R-:W-:Y:S01]  /*7150*/  IADD3 R7, P1, RZ, -R8, RZ ;  /* 0x80000008ff077210 */ /* 0x000fe20007f3e0ff */
[----:B------:R-:W-:Y:S01]  /*7160*/  ULDC.64 UR8, c[0x0][0x640] ;  /* 0x0001900000087ab9 */ /* 0x000fe20000000a00 */
[----:B0-----:R-:W-:Y:S01]  /*7170*/  I2FP.F32.U32 R9, R14 ;  /* 0x0000000e00097245 */ /* 0x001fe20000201000 */
[----:B------:R-:W-:Y:S02]  /*7180*/  ULDC UR6, c[0x0][0x608] ;  /* 0x0001820000067ab9 */ /* 0x000fe40000000800 */
[----:B------:R-:W-:Y:S01]  /*7190*/  IMAD.X R4, RZ, RZ, ~R4, P1 ;  /* 0x000000ffff047224 */ /* 0x000fe200008e0e04 */
[----:B------:R-:W-:Y:S01]  /*71a0*/  ISETP.NE.U32.AND P1, PT, RZ, UR8, PT ;  /* 0x00000008ff007c0c */ /* 0x000fe2000bf25070 */
[----:B------:R-:W0:Y:S02]  /*71b0*/  LDC R21, c[0x0][0x148] ;  /* 0x00005200ff157b82 */ /* 0x000e240000000800 */
[----:B------:R-:W-:Y:S01]  /*71c0*/  IMAD R6, R4, UR4, RZ ;  /* 0x0000000404067c24 */ /* 0x000fe2000f8e02ff */
[----:B------:R-:W-:Y:S01]  /*71d0*/  ISETP.NE.AND.EX P1, PT, RZ, UR9, PT, P1 ;  /* 0x00000009ff007c0c */ /* 0x000fe2000bf25310 */
[----:B------:R-:W-:Y:S01]  /*71e0*/  IMAD.WIDE.U32 R4, R7, UR4, R16 ;  /* 0x0000000407047c25 */ /* 0x000fe2000f8e0010 */
[----:B------:R-:W-:-:S03]  /*71f0*/  ULDC UR4, c[0x0][0x150] ;  /* 0x0000540000047ab9 */ /* 0x000fc60000000800 */
[----:B------:R-:W-:Y:S02]  /*7200*/  IMAD R7, R7, UR5, R6 ;  /* 0x0000000507077c24 */ /* 0x000fe4000f8e0206 */
[----:B------:R-:W-:Y:S01]  /*7210*/  FMUL R6, R9, UR4 ;  /* 0x0000000409067c20 */ /* 0x000fe20008400000 */
[----:B------:R-:W-:Y:S01]  /*7220*/  ULDC UR4, c[0x0][0x618] ;  /* 0x0001860000047ab9 */ /* 0x000fe20000000800 */
[----:B------:R-:W-:Y:S01]  /*7230*/  ULDC UR5, c[0x0][0x154] ;  /* 0x0000550000057ab9 */ /* 0x000fe20000000800 */
[----:B------:R-:W-:-:S03]  /*7240*/  IMAD.IADD R5, R5, 0x1, R7 ;  /* 0x0000000105057824 */ /* 0x000fc600078e0207 */
[----:B------:R-:W3:Y:S02]  /*7250*/  F2I.U32.TRUNC.NTZ R6, R6 ;  /* 0x0000000600067305 */ /* 0x000ee4000020f000 */
[----:B------:R-:W-:Y:S02]  /*7260*/  SHF.R.U64 R9, R4, UR4, R5 ;  /* 0x0000000404097c19 */ /* 0x000fe40008001205 */
[----:B-1----:R-:W-:-:S05]  /*7270*/  I2FP.F32.U32 R4, R12 ;  /* 0x0000000c00047245 */ /* 0x002fca0000201000 */
[----:B------:R-:W-:Y:S01]  /*7280*/  FMUL R22, R4, UR5 ;  /* 0x0000000504167c20 */ /* 0x000fe20008400000 */
[----:B------:R-:W-:Y:S01]  /*7290*/  SHF.R.U32.HI R4, RZ, UR4, R5 ;  /* 0x00000004ff047c19 */ /* 0x000fe20008011605 */
[----:B------:R-:W-:-:S03]  /*72a0*/  ULDC UR4, c[0x0][0x658] ;  /* 0x0001960000047ab9 */ /* 0x000fc60000000800 */
[--C-:B------:R-:W-:Y:S01]  /*72b0*/  SHF.R.U64 R20, R9, UR6, R4.reuse ;  /* 0x0000000609147c19 */ /* 0x100fe20008001204 */
[----:B------:R-:W1:Y:S01]  /*72c0*/  F2I.U32.TRUNC.NTZ R22, R22 ;  /* 0x0000001600167305 */ /* 0x000e62000020f000 */
[----:B------:R-:W-:Y:S01]  /*72d0*/  SHF.R.U32.HI R5, RZ, UR6, R4 ;  /* 0x00000006ff057c19 */ /* 0x000fe20008011604 */
[----:B---3--:R-:W-:-:S03]  /*72e0*/  IMAD.MOV R6, RZ, RZ, -R6 ;  /* 0x000000ffff067224 */ /* 0x008fc600078e0a06 */
[--C-:B------:R-:W-:Y:S01]  /*72f0*/  SHF.R.U64 R15, R20, UR4, R5.reuse ;  /* 0x00000004140f7c19 */ /* 0x100fe20008001205 */
[----:B--2---:R-:W-:Y:S01]  /*7300*/  IMAD R14, R25, R6, R14 ;  /* 0x00000006190e7224 */ /* 0x004fe200078e020e */
[----:B------:R-:W-:-:S03]  /*7310*/  SHF.R.U32.HI R23, RZ, UR4, R5 ;  /* 0x00000004ff177c19 */ /* 0x000fc60008011605 */
[----:B------:R-:W-:Y:S02]  /*7320*/  IMAD.MOV.U32 R4, RZ, RZ, R15 ;  /* 0x000000ffff047224 */ /* 0x000fe400078e000f */
[----:B------:R-:W-:Y:S01]  /*7330*/  IMAD.MOV.U32 R5, RZ, RZ, R23 ;  /* 0x000000ffff057224 */ /* 0x000fe200078e0017 */
[----:B-1----:R-:W-:Y:S06]  /*7340*/  @!P1 BRA `(.L_x_173) ;  /* 0x0000000000289947 */ /* 0x002fec0003800000 */
[----:B------:R-:W-:Y:S02]  /*7350*/  ULDC UR4, c[0x0][0x64c] ;  /* 0x0001930000047ab9 */ /* 0x000fe40000000800 */
[----:B------:R-:W-:-:S05]  /*7360*/  IADD3 R5, P1, R15, UR4, RZ ;  /* 0x000000040f057c10 */ /* 0x000fca000ff3e0ff */
[----:B------:R-:W-:-:S04]  /*7370*/  IMAD.X R23, RZ, RZ, R23, P1 ;  /* 0x000000ffff177224 */ /* 0x000fc800008e0617 */
[----:B------:R-:W-:-:S04]  /*7380*/  IMAD.WIDE.U32 R6, R23, UR8, RZ ;  /* 0x0000000817067c25 */ /* 0x000fc8000f8e00ff */
[----:B------:R-:W-:-:S04]  /*7390*/  IMAD.WIDE.U32 R6, P1, R5, UR9, R6 ;  /* 0x0000000905067c25 */ /* 0x000fc8000f820006 */
[----:B------:R-:W-:-:S04]  /*73a0*/  IMAD.WIDE.U32 R4, R5, UR8, RZ ;  /* 0x0000000805047c25 */ /* 0x000fc8000f8e00ff */
[----:B------:R-:W-:Y:S01]  /*73b0*/  IMAD.MOV.U32 R4, RZ, RZ, R7 ;  /* 0x000000ffff047224 */ /* 0x000fe200078e0007 */
[----:B------:R-:W-:Y:S01]  /*73c0*/  IADD3 RZ, P3, R5, R6, RZ ;  /* 0x0000000605ff7210 */ /* 0x000fe20007f7e0ff */
[----:B------:R-:W-:-:S04]  /*73d0*/  IMAD.X R5, RZ, RZ, RZ, P1 ;  /* 0x000000ffff057224 */ /* 0x000fc800008e06ff */
[----:B------:R-:W-:-:S08]  /*73e0*/  IMAD.WIDE.U32.X R4, R23, UR9, R4, P3 ;  /* 0x0000000917047c25 */ /* 0x000fd000098e0404 */
.L_x_173:
[----:B------:R-:W-:Y:S01]  /*73f0*/  ISETP.NE.AND P1, PT, R2, 0x1, PT ;  /* 0x000000010200780c */ /* 0x000fe20003f25270 */
[----:B------:R-:W-:Y:S01]  /*7400*/  ULDC UR4, c[0x0][0x648] ;  /* 0x0001920000047ab9 */ /* 0x000fe20000000800 */
[----:B------:R-:W-:Y:S01]  /*7410*/  LOP3.LUT R20, R20, UR17, RZ, 0xc0, !PT ;  /* 0x0000001114147c12 */ /* 0x000fe2000f8ec0ff */
[----:B------:R-:W-:Y:S01]  /*7420*/  IMAD.MOV R22, RZ, RZ, -R22 ;  /* 0x000000ffff167224 */ /* 0x000fe200078e0a16 */
[----:B------:R-:W-:Y:S01]  /*7430*/  SHF.R.U64 R5, R4, UR4, R5 ;  /* 0x0000000404057c19 */ /* 0x000fe20008001205 */
[----:B------:R-:W-:Y:S01]  /*7440*/  ULDC UR4, c[0x0][0x638] ;  /* 0x00018e0000047ab9 */ /* 0x000fe20000000800 */
[----:B------:R-:W-:Y:S01]  /*7450*/  LOP3.LUT R6, R9, UR16, RZ, 0xc0, !PT ;  /* 0x0000001009067c12 */ /* 0x000fe2000f8ec0ff */
[----:B------:R-:W-:Y:S02]  /*7460*/  ULDC UR5, c[0x0][0x610] ;  /* 0x0001840000057ab9 */ /* 0x000fe40000000800 */
[----:B------:R-:W-:Y:S02]  /*7470*/  IMAD.MOV R4, RZ, RZ, -R5 ;  /* 0x000000ffff047224 */ /* 0x000fe400078e0a05 */
[----:B------:R-:W-:-:S02]  /*7480*/  IMAD R5, R5, UR18, R20 ;  /* 0x0000001205057c24 */ /* 0x000fc4000f8e0214 */
[----:B0-----:R-:W-:Y:S02]  /*7490*/  @P1 IMAD R14, R21, R22, R12 ;  /* 0x00000016150e1224 */ /* 0x001fe400078e020c */
[----:B------:R-:W-:Y:S01]  /*74a0*/  IMAD R15, R4, UR4, R15 ;  /* 0x00000004040f7c24 */ /* 0x000fe2000f8e020f */
[----:B------:R-:W-:Y:S01]  /*74b0*/  ULDC UR4, c[0x0][0x600] ;  /* 0x0001800000047ab9 */ /* 0x000fe20000000800 */
[----:B------:R-:W-:Y:S02]  /*74c0*/  IMAD R14, R5, UR5, R14 ;  /* 0x00000005050e7c24 */ /* 0x000fe4000f8e020e */
[----:B------:R-:W-:Y:S02]  /*74d0*/  IMAD R15, R15, UR4, R6 ;  /* 0x000000040f0f7c24 */ /* 0x000fe4000f8e0206 */
[----:B------:R-:W-:-:S03]  /*74e0*/  IMAD.MOV.U32 R4, RZ, RZ, 0x1 ;  /* 0x00000001ff047424 */ /* 0x000fc600078e00ff */
[----:B------:R-:W-:Y:S02]  /*74f0*/  SEL R9, R15, R14, !P1 ;  /* 0x0000000e0f097207 */ /* 0x000fe40004800000 */
[----:B------:R-:W-:-:S07]  /*7500*/  SEL R7, R14, R15, !P1 ;  /* 0x0000000f0e077207 */ /* 0x000fce0004800000 */
.L_x_171:
[----:B------:R-:W-:Y:S05]  /*7510*/  BSYNC B1 ;  /* 0x0000000000017941 */ /* 0x000fea0003800000 */
.L_x_170:
[----:B------:R-:W-:-:S13]  /*7520*/  LOP3.LUT P1, RZ, R4, 0xff, RZ, 0xc0, !PT ;  /* 0x000000ff04ff7812 */ /* 0x000fda000782c0ff */
[----:B------:R-:W-:Y:S05]  /*7530*/  @P1 BRA `(.L_x_174) ;  /* 0xfffffff400501947 */ /* 0x000fea000383ffff */
[----:B------:R-:W-:Y:S05]  /*7540*/  BSYNC B0 ;  /* 0x0000000000007941 */ /* 0x000fea0003800000 */
.L_x_162:
[----:B------:R-:W-:-:S03]  /*7550*/  UMOV UR4, 0xffffffff ;  /* 0xffffffff00047882 */ /* 0x000fc60000000000 */
[----:B------:R-:W-:Y:S05]  /*7560*/  BRA.DIV UR4, `(.L_x_175) ;  /* 0x0000000604187947 */ /* 0x000fea000b800000 */
[----:B------:R-:W-:-:S13]  /*7570*/  ELECT P6, URZ, PT ;  /* 0x00000000003f782f */ /* 0x000fda00038c0000 */
.L_x_189:
[----:B------:R-:W-:Y:S04]  /*7580*/  BSSY B0, `(.L_x_176) ;  /* 0x000002b000007945 */ /* 0x000fe80003800000 */
[----:B------:R-:W-:Y:S05]  /*7590*/  @!P6 BRA `(.L_x_177) ;  /* 0x0000000000a4e947 */ /* 0x000fea0003800000 */
[----:B------:R-:W-:-:S04]  /*75a0*/  LOP3.LUT R19, R19, 0x2, RZ, 0xfc, !PT ;  /* 0x0000000213137812 */ /* 0x000fc800078efcff */
[----:B------:R-:W-:-:S13]  /*75b0*/  ISETP.NE.AND P0, PT, R19, 0x3, PT ;  /* 0x000000031300780c */ /* 0x000fda0003f05270 */
[----:B------:R-:W-:Y:S05]  /*75c0*/  @!P0 BRA `(.L_x_178) ;  /* 0x0000000000048947 */ /* 0x000fea0003800000 */
[----:B------:R-:W-:Y:S01]  /*75d0*/  BPT.TRAP 0x1 ;  /* 0x000000040000795c */ /* 0x000fe20000300000 */
.L_x_178:
[----:B------:R-:W0:Y:S01]  /*75e0*/  S2R R5, SR_CgaCtaId ;  /* 0x0000000000057919 */ /* 0x000e220000008800 */
[----:B------:R-:W-:Y:S02]  /*75f0*/  MOV R2, 0x400 ;  /* 0x0000040000027802 */ /* 0x000fe40000000f00 */
[----:B------:R-:W-:Y:S02]  /*7600*/  SHF.L.U32 R4, R3, 0x1f, RZ ;  /* 0x0000001f03047819 */ /* 0x000fe400000006ff */
[----:B0-----:R-:W-:-:S05]  /*7610*/  LEA R5, R5, R2, 0x18 ;  /* 0x0000000205057211 */ /* 0x001fca00078ec0ff */
[----:B------:R-:W-:-:S04]  /*7620*/  VIADD R5, R5, 0x20 ;  /* 0x0000002005057836 */ /* 0x000fc80000000000 */
[C---:B------:R-:W-:Y:S02]  /*7630*/  IMAD R7, R0.reuse, 0x8, R5 ;  /* 0x0000000800077824 */ /* 0x040fe400078e0205 */
[----:B------:R-:W-:Y:S02]  /*7640*/  VIADD R0, R0, 0x1 ;  /* 0x0000000100007836 */ /* 0x000fe40000000000 */
[----:B------:R-:W0:Y:S03]  /*7650*/  SYNCS.PHASECHK.TRANS64.TRYWAIT P0, [R7+URZ], R4 ;  /* 0x00000004070075a7 */ /* 0x000e26000800017f */
[----:B------:R-:W-:-:S04]  /*7660*/  ISETP.NE.AND P1, PT, R0, 0x4, PT ;  /* 0x000000040000780c */ /* 0x000fc80003f25270 */
[----:B------:R-:W-:Y:S02]  /*7670*/  SEL R2, RZ, 0x1, P1 ;  /* 0x00000001ff027807 */ /* 0x000fe40000800000 */
[----:B------:R-:W-:Y:S02]  /*7680*/  SEL R0, R0, RZ, P1 ;  /* 0x000000ff00007207 */ /* 0x000fe40000800000 */
[----:B------:R-:W-:-:S03]  /*7690*/  LOP3.LUT R9, R3, R2, RZ, 0x3c, !PT ;  /* 0x0000000203097212 */ /* 0x000fc600078e3cff */
[----:B------:R-:W-:Y:S01]  /*76a0*/  IMAD R6, R0, 0x8, R5 ;  /* 0x0000000800067824 */ /* 0x000fe200078e0205 */
[----:B------:R-:W-:Y:S01]  /*76b0*/  SHF.L.U32 R3, R9, 0x1f, RZ ;  /* 0x0000001f09037819 */ /* 0x000fe200000006ff */
[----:B0-----:R-:W-:Y:S06]  /*76c0*/  @!P0 BRA `(.L_x_179) ;  /* 0x0000000000e08947 */ /* 0x001fec0003800000 */
.L_x_190:
[----:B------:R-:W1:Y:S01]  /*76d0*/  SYNCS.PHASECHK.TRANS64.TRYWAIT P0, [R6+URZ], R3 ;  /* 0x00000003060075a7 */ /* 0x000e62000800017f */
[----:B------:R-:W-:-:S05]  /*76e0*/  VIADD R0, R0, 0x1 ;  /* 0x0000000100007836 */ /* 0x000fca0000000000 */
[----:B------:R-:W-:-:S04]  /*76f0*/  ISETP.NE.AND P1, PT, R0, 0x4, PT ;  /* 0x000000040000780c */ /* 0x000fc80003f25270 */
[----:B------:R-:W-:Y:S02]  /*7700*/  SEL R2, RZ, 0x1, P1 ;  /* 0x00000001ff027807 */ /* 0x000fe40000800000 */
[----:B------:R-:W-:Y:S02]  /*7710*/  SEL R0, R0, RZ, P1 ;  /* 0x000000ff00007207 */ /* 0x000fe40000800000 */
[----:B------:R-:W-:-:S03]  /*7720*/  LOP3.LUT R9, R9, R2, RZ, 0x3c, !PT ;  /* 0x0000000209097212 */ /* 0x000fc600078e3cff */
[----:B0-----:R-:W-:Y:S01]  /*7730*/  IMAD R7, R0, 0x8, R5 ;  /* 0x0000000800077824 */ /* 0x001fe200078e0205 */
[----:B------:R-:W-:Y:S01]  /*7740*/  SHF.L.U32 R4, R9, 0x1f, RZ ;  /* 0x0000001f09047819 */ /* 0x000fe200000006ff */
[----:B-1----:R-:W-:Y:S06]  /*7750*/  @!P0 BRA `(.L_x_180) ;  /* 0x0000000000d08947 */ /* 0x002fec0003800000 */
.L_x_191:
[----:B------:R-:W1:Y:S01]  /*7760*/  SYNCS.PHASECHK.TRANS64.TRYWAIT P0, [R7+URZ], R4 ;  /* 0x00000004070075a7 */ /* 0x000e62000800017f */
[----:B------:R-:W-:-:S05]  /*7770*/  VIADD R0, R0, 0x1 ;  /* 0x0000000100007836 */ /* 0x000fca0000000000 */
[----:B------:R-:W-:-:S04]  /*7780*/  ISETP.NE.AND P1, PT, R0, 0x4, PT ;  /* 0x000000040000780c */ /* 0x000fc80003f25270 */
[----:B------:R-:W-:Y:S02]  /*7790*/  SEL R2, RZ, 0x1, P1 ;  /* 0x00000001ff027807 */ /* 0x000fe40000800000 */
[----:B------:R-:W-:Y:S02]  /*77a0*/  SEL R0, R0, RZ, P1 ;  /* 0x000000ff00007207 */ /* 0x000fe40000800000 */
[----:B------:R-:W-:Y:S01]  /*77b0*/  LOP3.LUT R2, R9, R2, RZ, 0x3c, !PT ;  /* 0x0000000209027212 */ /* 0x000fe200078e3cff */
[----:B-1----:R-:W-:Y:S06]  /*77c0*/  @!P0 BRA `(.L_x_181) ;  /* 0x0000000000c88947 */ /* 0x002fec0003800000 */
.L_x_192:
[----:B------:R-:W-:Y:S01]  /*77d0*/  IMAD R5, R0, 0x8, R5 ;  /* 0x0000000800057824 */ /* 0x000fe200078e0205 */
[----:B------:R-:W-:-:S07]  /*77e0*/  SHF.L.U32 R0, R2, 0x1f, RZ ;  /* 0x0000001f02007819 */ /* 0x000fce00000006ff */
.L_x_182:
[----:B--2---:R2:W3:Y:S02]  /*77f0*/  SYNCS.PHASECHK.TRANS64.TRYWAIT P0, [R5+URZ], R0 ;  /* 0x00000000050075a7 */ /* 0x0044e4000800017f */
[----:B---3--:R-:W-:Y:S05]  /*7800*/  @!P0 NANOSLEEP.SYNCS 0x989680 ;  /* 0x009896800000895d */ /* 0x008fea0003900000 */
[----:B------:R-:W3:Y:S02]  /*7810*/  @!P0 SYNCS.PHASECHK.TRANS64 P0, [R5+URZ], R0 ;  /* 0x00000000050085a7 */ /* 0x000ee4000800007f */
[----:B---3--:R-:W-:Y:S05]  /*7820*/  @!P0 BRA `(.L_x_182) ;  /* 0xfffffffc00f08947 */ /* 0x008fea000383ffff */
.L_x_177:
[----:B------:R-:W-:Y:S05]  /*7830*/  BSYNC B0 ;  /* 0x0000000000007941 */ /* 0x000fea0003800000 */
.L_x_176:
[----:B------:R-:W-:Y:S05]  /*7840*/  EXIT ;  /* 0x000000000000794d */ /* 0x000fea0003800000 */
.L_x_17:
[----:B---3--:R3:W4:Y:S02]  /*7850*/  SYNCS.PHASECHK.TRANS64.TRYWAIT P1, [R3+URZ], R0 ;  /* 0x00000000030075a7 */ /* 0x008724000802017f */
[----:B----4-:R-:W-:Y:S05]  /*7860*/  @!P1 NANOSLEEP.SYNCS 0x989680 ;  /* 0x009896800000995d */ /* 0x010fea0003900000 */
[----:B------:R-:W4:Y:S02]  /*7870*/  @!P1 SYNCS.PHASECHK.TRANS64 P1, [R3+URZ], R0 ;  /* 0x00000000030095a7 */ /* 0x000f24000802007f */
[----:B----4-:R-:W-:Y:S05]  /*7880*/  @!P1 BRA `(.L_x_17) ;  /* 0xfffffffc00f09947 */ /* 0x010fea000383ffff */
[----:B------:R-:W-:Y:S05]  /*7890*/  BRA `(.L_x_16) ;  /* 0xffffff98005c7947 */ /* 0x000fea000383ffff */
.L_x_22:
[----:B-1----:R-:W-:-:S04]  /*78a0*/  IMAD.U32 R4, RZ, RZ, UR4 ;  /* 0x00000004ff047e24 */ /* 0x002fc8000f8e00ff */
[----:B------:R1:W2:Y:S03]  /*78b0*/  SYNCS.PHASECHK.TRANS64.TRYWAIT P1, [R4+URZ], R3 ;  /* 0x00000003040075a7 */ /* 0x0002a6000802017f */
[----:B--2---:R-:W-:Y:S05]  /*78c0*/  @!P1 NANOSLEEP.SYNCS 0x989680 ;  /* 0x009896800000995d */ /* 0x004fea0003900000 */
[----:B------:R-:W2:Y:S02]  /*78d0*/  @!P1 SYNCS.PHASECHK.TRANS64 P1, [R4+URZ], R3 ;  /* 0x00000003040095a7 */ /* 0x000ea4000802007f */
[----:B--2---:R-:W-:Y:S05]  /*78e0*/  @!P1 BRA `(.L_x_22) ;  /* 0xfffffffc00ec9947 */ /* 0x004fea000383ffff */
[----:B------:R-:W-:Y:S05]  /*78f0*/  BRA `(.L_x_21) ;  /* 0xffffff9800fc7947 */ /* 0x000fea000383ffff */
.L_x_163:
[----:B------:R-:W-:Y:S01]  /*7900*/  BSSY B1, `(.L_x_183) ;  /* 0x0000006000017945 */ /* 0x000fe20003800000 */
[----:B------:R-:W-:-:S07]  /*7910*/  IMAD.MOV.U32 R15, RZ, RZ, -0x1 ;  /* 0xffffffffff0f7424 */ /* 0x000fce00078e00ff */
[----:B------:R-:W-:Y:S05]  /*7920*/  WARPSYNC.COLLECTIVE R15, `(.L_x_184) ;  /* 0x000000000f0c7348 */ /* 0x000fea0003c00000 */
[----:B------:R-:W-:Y:S02]  /*7930*/  ELECT P6, UR62, PT ;  /* 0x00000000003e782f */ /* 0x000fe400038c0000 */
[----:B------:R-:W-:Y:S01]  /*7940*/  MOV R14, UR62 ;  /* 0x0000003e000e7c02 */ /* 0x000fe20008000f00 */
[----:B------:R-:W-:Y:S10]  /*7950*/  ENDCOLLECTIVE ;  /* 0x000000000000791b */ /* 0x000ff40003800000 */
.L_x_184:
[----:B------:R-:W-:Y:S05]  /*7960*/  BSYNC B1 ;  /* 0x0000000000017941 */ /* 0x000fea0003800000 */
.L_x_183:
[----:B------:R-:W-:Y:S05]  /*7970*/  BRA `(.L_x_185) ;  /* 0xfffffff0004c7947 */ /* 0x000fea000383ffff */
.L_x_166:
[----:B0-----:R0:W1:Y:S02]  /*7980*/  SYNCS.PHASECHK.TRANS64.TRYWAIT P1, [R12+URZ+0x20], R7 ;  /* 0x000020070c0075a7 */ /* 0x001064000802017f */
[----:B-1----:R-:W-:Y:S05]  /*7990*/  @!P1 NANOSLEEP.SYNCS 0x989680 ;  /* 0x009896800000995d */ /* 0x002fea0003900000 */
[----:B------:R-:W1:Y:S02]  /*79a0*/  @!P1 SYNCS.PHASECHK.TRANS64 P1, [R12+URZ+0x20], R7 ;  /* 0x000020070c0095a7 */ /* 0x000e64000802007f */
[----:B-1----:R-:W-:Y:S05]  /*79b0*/  @!P1 BRA `(.L_x_166) ;  /* 0xfffffffc00f09947 */ /* 0x002fea000383ffff */
[----:B------:R-:W-:Y:S05]  /*79c0*/  BRA `(.L_x_186) ;  /* 0xfffffff000807947 */ /* 0x000fea000383ffff */
.L_x_175:
[----:B------:R-:W-:Y:S01]  /*79d0*/  BSSY B0, `(.L_x_187) ;  /* 0x0000006000007945 */ /* 0x000fe20003800000 */
[----:B------:R-:W-:-:S07]  /*79e0*/  IMAD.MOV.U32 R15, RZ, RZ, -0x1 ;  /* 0xffffffffff0f7424 */ /* 0x000fce00078e00ff */
[----:B------:R-:W-:Y:S05]  /*79f0*/  WARPSYNC.COLLECTIVE R15, `(.L_x_188) ;  /* 0x000000000f0c7348 */ /* 0x000fea0003c00000 */
[----:B------:R-:W-:Y:S02]  /*7a00*/  ELECT P6, UR62, PT ;  /* 0x00000000003e782f */ /* 0x000fe400038c0000 */
[----:B------:R-:W-:Y:S01]  /*7a10*/  MOV R14, UR62 ;  /* 0x0000003e000e7c02 */ /* 0x000fe20008000f00 */
[----:B------:R-:W-:Y:S10]  /*7a20*/  ENDCOLLECTIVE ;  /* 0x000000000000791b */ /* 0x000ff40003800000 */
.L_x_188:
[----:B------:R-:W-:Y:S05]  /*7a30*/  BSYNC B0 ;  /* 0x0000000000007941 */ /* 0x000fea0003800000 */
.L_x_187:
[----:B------:R-:W-:Y:S05]  /*7a40*/  BRA `(.L_x_189) ;  /* 0xfffffff800cc7947 */ /* 0x000fea000383ffff */
.L_x_179:
[----:B0-----:R0:W1:Y:S02]  /*7a50*/  SYNCS.PHASECHK.TRANS64.TRYWAIT P0, [R7+URZ], R4 ;  /* 0x00000004070075a7 */ /* 0x001064000800017f */
[----:B-1----:R-:W-:Y:S05]  /*7a60*/  @!P0 NANOSLEEP.SYNCS 0x989680 ;  /* 0x009896800000895d */ /* 0x002fea0003900000 */
[----:B------:R-:W1:Y:S02]  /*7a70*/  @!P0 SYNCS.PHASECHK.TRANS64 P0, [R7+URZ], R4 ;  /* 0x00000004070085a7 */ /* 0x000e64000800007f */
[----:B-1----:R-:W-:Y:S05]  /*7a80*/  @!P0 BRA `(.L_x_179) ;  /* 0xfffffffc00f08947 */ /* 0x002fea000383ffff */
[----:B------:R-:W-:Y:S05]  /*7a90*/  BRA `(.L_x_190) ;  /* 0xfffffffc000c7947 */ /* 0x000fea000383ffff */
.L_x_180:
[----:B0-----:R0:W1:Y:S02]  /*7aa0*/  SYNCS.PHASECHK.TRANS64.TRYWAIT P0, [R6+URZ], R3 ;  /* 0x00000003060075a7 */ /* 0x001064000800017f */
[----:B-1----:R-:W-:Y:S05]  /*7ab0*/  @!P0 NANOSLEEP.SYNCS 0x989680 ;  /* 0x009896800000895d */ /* 0x002fea0003900000 */
[----:B------:R-:W1:Y:S02]  /*7ac0*/  @!P0 SYNCS.PHASECHK.TRANS64 P0, [R6+URZ], R3 ;  /* 0x00000003060085a7 */ /* 0x000e64000800007f */
[----:B-1----:R-:W-:Y:S05]  /*7ad0*/  @!P0 BRA `(.L_x_180) ;  /* 0xfffffffc00f08947 */ /* 0x002fea000383ffff */
[----:B------:R-:W-:Y:S05]  /*7ae0*/  BRA `(.L_x_191) ;  /* 0xfffffffc001c7947 */ /* 0x000fea000383ffff */
.L_x_181:
[----:B-1----:R1:W2:Y:S02]  /*7af0*/  SYNCS.PHASECHK.TRANS64.TRYWAIT P0, [R7+URZ], R4 ;  /* 0x00000004070075a7 */ /* 0x0022a4000800017f */
[----:B--2---:R-:W-:Y:S05]  /*7b00*/  @!P0 NANOSLEEP.SYNCS 0x989680 ;  /* 0x009896800000895d */ /* 0x004fea0003900000 */
[----:B------:R-:W2:Y:S02]  /*7b10*/  @!P0 SYNCS.PHASECHK.TRANS64 P0, [R7+URZ], R4 ;  /* 0x00000004070085a7 */ /* 0x000ea4000800007f */
[----:B--2---:R-:W-:Y:S05]  /*7b20*/  @!P0 BRA `(.L_x_181) ;  /* 0xfffffffc00f08947 */ /* 0x004fea000383ffff */
[----:B------:R-:W-:Y:S05]  /*7b30*/  BRA `(.L_x_192) ;  /* 0xfffffffc00247947 */ /* 0x000fea000383ffff */
.L_x_193:
[----:B------:R-:W-:-:S00]  /*7b40*/  BRA `(.L_x_193) ;  /* 0xfffffffc00fc7947 */ /* 0x000fc0000383ffff */
[----:B------:R-:W-:-:S00]  /*7b50*/  NOP ;  /* 0x0000000000007918 */ /* 0x000fc00000000000 */
        /* <DEDUP_REMOVED lines=10> */
.L_x_194:


//--------------------- .nv.global.init           --------------------------
	.section	.nv.global.init,"aw",@progbits
.nv.global.init:
	.type		$str$22,@object
	.size		$str$22,($str$23 - $str$22)
$str$22:
        /*0000*/ 	.byte	0x6b, 0x5f, 0x74, 0x69, 0x6c, 0x65, 0x5f, 0x63, 0x6f, 0x75, 0x6e, 0x74, 0x20, 0x3e, 0x3d, 0x20
        /*0010*/ 	.byte	0x31, 0x00
	.type		$str$23,@object
	.size		$str$23,(__unnamed_1 - $str$23)
$str$23:
        /*0012*/ 	.byte	0x2f, 0x74, 0x6d, 0x70, 0x2f, 0x63, 0x75, 0x74, 0x6c, 0x61, 0x73, 0x73, 0x5f, 0x73, 0x77, 0x65
        /*0022*/ 	.byte	0x65, 0x70, 0x5f, 0x73, 0x72, 0x63, 0x2f, 0x69, 0x6e, 0x63, 0x6c, 0x75, 0x64, 0x65, 0x2f, 0x63
        /*0032*/ 	.byte	0x75, 0x74, 0x6c, 0x61, 0x73, 0x73, 0x2f, 0x67, 0x65, 0x6d, 0x6d, 0x2f, 0x63, 0x6f, 0x6c, 0x6c
        /*0042*/ 	.byte	0x65, 0x63, 0x74, 0x69, 0x76, 0x65, 0x2f, 0x73, 0x6d, 0x39, 0x30, 0x5f, 0x6d, 0x6d, 0x61, 0x5f
        /*0052*/ 	.byte	0x74, 0x6d, 0x61, 0x5f, 0x67, 0x6d, 0x6d, 0x61, 0x5f, 0x73, 0x73, 0x5f, 0x77, 0x61, 0x72, 0x70
        /*0062*/ 	.byte	0x73, 0x70, 0x65, 0x63, 0x69, 0x61, 0x6c, 0x69, 0x7a, 0x65, 0x64, 0x2e, 0x68, 0x70, 0x70, 0x00
	.type		__unnamed_1,@object
	.size		__unnamed_1,(.L_0 - __unnamed_1)
__unnamed_1:
        /*0072*/ 	.byte	0x76, 0x6f, 0x69, 0x64, 0x20, 0x63, 0x75, 0x74, 0x6c, 0x61, 0x73, 0x73, 0x3a, 0x3a, 0x67, 0x65
        /* <DEDUP_REMOVED lines=180> */
        /*0bc2*/ 	.byte	0x69, 0x74, 0x79, 0x5d, 0x00
.L_0:


//--------------------- .nv.shared._ZN7cutlass13device_kernelINS_4gemm6kernel13GemmUniversalIN4cute5tupleIJiiiiEEENS1_10collective13CollectiveMmaINS1_34MainloopSm90TmaGmmaWarpSpecializedILi4ENS5_IJNS4_1CILi1EEESB_SB_EEENS1_35KernelTmaWarpSpecializedCooperativeEEENS5_IJNSA_ILi128EEESF_NSA_ILi32EEEEEENS_10bfloat16_tENS5_IJlSB_lEEESI_SJ_NS4_8TiledMMAINS4_8MMA_AtomIJNS4_4SM904GMMA28MMA_64x128x16_F32BF16BF16_SSILNSN_5MajorE0ELSP_0ELNSN_7ScaleInE1ELSQ_1EEEEEENS4_6LayoutINS5_IJNSA_ILi2EEESB_SB_EEENS5_IJSB_NSA_ILi0EEESW_EEEEENS5_IJNS4_10UnderscoreESZ_SZ_EEEEENS4_13SM90_TMA_LOADENS4_14ComposedLayoutINS4_7SwizzleILi2ELi4ELi3EEENS4_18smem_ptr_flag_bitsILi16EEENST_INS5_IJNSA_ILi8EEESG_EEENS5_IJSG_SB_EEEEEEEvNS4_8identityES12_S1C_vS1D_EENS_8epilogue10collective6detail29Sm90TmaWarpSpecializedAdapterINS1G_15DefaultEpilogueISI_SJ_SJ_NS1F_6thread17LinearCombinationISI_Li1EffLNS1K_9ScaleType4KindE0ELNS_15FloatRoundStyleE2ESI_EENS1_15EpilogueDefaultEEEEEvvEEEEvNT_6ParamsE --------------------------
	.section	.nv.shared._ZN7cutlass13device_kernelINS_4gemm6kernel13GemmUniversalIN4cute5tupleIJiiiiEEENS1_10collective13CollectiveMmaINS1_34MainloopSm90TmaGmmaWarpSpecializedILi4ENS5_IJNS4_1CILi1EEESB_SB_EEENS1_35KernelTmaWarpSpecializedCooperativeEEENS5_IJNSA_ILi128EEESF_NSA_ILi32EEEEEENS_10bfloat16_tENS5_IJlSB_lEEESI_SJ_NS4_8TiledMMAINS4_8MMA_AtomIJNS4_4SM904GMMA28MMA_64x128x16_F32BF16BF16_SSILNSN_5MajorE0ELSP_0ELNSN_7ScaleInE1ELSQ_1EEEEEENS4_6LayoutINS5_IJNSA_ILi2EEESB_SB_EEENS5_IJSB_NSA_ILi0EEESW_EEEEENS5_IJNS4_10UnderscoreESZ_SZ_EEEEENS4_13SM90_TMA_LOADENS4_14ComposedLayoutINS4_7SwizzleILi2ELi4ELi3EEENS4_18smem_ptr_flag_bitsILi16EEENST_INS5_IJNSA_ILi8EEESG_EEENS5_IJSG_SB_EEEEEEEvNS4_8identityES12_S1C_vS1D_EENS_8epilogue10collective6detail29Sm90TmaWarpSpecializedAdapterINS1G_15DefaultEpilogueISI_SJ_SJ_NS1F_6thread17LinearCombinationISI_Li1EffLNS1K_9ScaleType4KindE0ELNS_15FloatRoundStyleE2ESI_EENS1_15EpilogueDefaultEEEEEvvEEEEvNT_6ParamsE,"aw",@nobits
	.sectionflags	@""
	.align	16
	.zero		1024


//--------------------- .nv.shared.reserved.0     --------------------------
	.section	.nv.shared.reserved.0,"aw",@nobits
	.weak		__nv_reservedSMEM_offset_0_alias
	.size		__nv_reservedSMEM_offset_0_alias, 0, 0
	.other		__nv_reservedSMEM_offset_0_alias,@"STO_CUDA_RESERVED_SHARED STV_DEFAULT"
__nv_reservedSMEM_offset_0_alias:
	.zero		0


//--------------------- .nv.global                --------------------------
	.section	.nv.global,"aw",@nobits
.nv.global:
	.type		_ZN39_INTERNAL_61ae9470_4_k_cu_24b3e0dc_28494cute1_E,@object
	.size		_ZN39_INTERNAL_61ae9470_4_k_cu_24b3e0dc_28494cute1_E,(_ZN39_INTERNAL_61ae9470_4_k_cu_24b3e0dc_28494cuda3std3__45__cpo6cbeginE - _ZN39_INTERNAL_61ae9470_4_k_cu_24b3e0dc_28494cute1_E)
_ZN39_INTERNAL_61ae9470_4_k_cu_24b3e0dc_28494cute1_E:
	.zero		1
	.type		_ZN39_INTERNAL_61ae9470_4_k_cu_24b3e0dc_28494cuda3std3__45__cpo6cbeginE,@object
	.size		_ZN39_INTERNAL_61ae9470_4_k_cu_24b3e0dc_28494cuda3std3__45__cpo6cbeginE,(_ZN39_INTERNAL_61ae9470_4_k_cu_24b3e0dc_28494cuda3std3__48in_placeE - _ZN39_INTERNAL_61ae9470_4_k_cu_24b3e0dc_28494cuda3std3__45__cpo6cbeginE)
_ZN39_INTERNAL_61ae9470_4_k_cu_24b3e0dc_28494cuda3std3__45__cpo6cbeginE:
	.zero		1
	.type		_ZN39_INTERNAL_61ae9470_4_k_cu_24b3e0dc_28494cuda3std3__48in_placeE,@object
	.size		_ZN39_INTERNAL_61ae9470_4_k_cu_24b3e0dc_28494cuda3std3__48in_placeE,(_ZN39_INTERNAL_61ae9470_4_k_cu_24b3e0dc_28494cuda3std6ranges3__45__cpo9iter_moveE - _ZN39_INTERNAL_61ae9470_4_k_cu_24b3e0dc_28494cuda3std3__48in_placeE)
_ZN39_INTERNAL_61ae9470_4_k_cu_24b3e0dc_28494cuda3std3__48in_placeE:
	.zero		1
	.type		_ZN39_INTERNAL_61ae9470_4_k_cu_24b3e0dc_28494cuda3std6ranges3__45__cpo9iter_moveE,@object
	.size		_ZN39_INTERNAL_61ae9470_4_k_cu_24b3e0dc_28494cuda3std6ranges3__45__cpo9iter_moveE,(_ZN39_INTERNAL_61ae9470_4_k_cu_24b3e0dc_28494cuda3std3__45__cpo5beginE - _ZN39_INTERNAL_61ae9470_4_k_cu_24b3e0dc_28494cuda3std6ranges3__45__cpo9iter_moveE)
_ZN39_INTERNAL_61ae9470_4_k_cu_24b3e0dc_28494cuda3std6ranges3__45__cpo9iter_moveE:
	.zero		1
	.type		_ZN39_INTERNAL_61ae9470_4_k_cu_24b3e0dc_28494cuda3std3__45__cpo5beginE,@object
	.size		_ZN39_INTERNAL_61ae9470_4_k_cu_24b3e0dc_28494cuda3std3__45__cpo5beginE,(_ZN39_INTERNAL_61ae9470_4_k_cu_24b3e0dc_28494cuda3std3__441_GLOBAL__N__61ae9470_4_k_cu_24b3e0dc_28496ignoreE - _ZN39_INTERNAL_61ae9470_4_k_cu_24b3e0dc_28494cuda3std3__45__cpo5beginE)
_ZN39_INTERNAL_61ae9470_4_k_cu_24b3e0dc_28494cuda3std3__45__cpo5beginE:
	.zero		1
	.type		_ZN39_INTERNAL_61ae9470_4_k_cu_24b3e0dc_28494cuda3std3__441_GLOBAL__N__61ae9470_4_k_cu_24b3e0dc_28496ignoreE,@object
	.size		_ZN39_INTERNAL_61ae9470_4_k_cu_24b3e0dc_28494cuda3std3__441_GLOBAL__N__61ae9470_4_k_cu_24b3e0dc_28496ignoreE,(_ZN39_INTERNAL_61ae9470_4_k_cu_24b3e0dc_28494cute7productE - _ZN39_INTERNAL_61ae9470_4_k_cu_24b3e0dc_28494cuda3std3__441_GLOBAL__N__61ae9470_4_k_cu_24b3e0dc_28496ignoreE)
_ZN39_INTERNAL_61ae9470_4_k_cu_24b3e0dc_28494cuda3std3__441_GLOBAL__N__61ae9470_4_k_cu_24b3e0dc_28496ignoreE:
	.zero		1
	.type		_ZN39_INTERNAL_61ae9470_4_k_cu_24b3e0dc_28494cute7productE,@object
	.size		_ZN39_INTERNAL_61ae9470_4_k_cu_24b3e0dc_28494cute7productE,(_ZN39_INTERNAL_61ae9470_4_k_cu_24b3e0dc_28494cuda3std3__45__cpo3endE - _ZN39_INTERNAL_61ae9470_4_k_cu_24b3e0dc_28494cute7productE)
_ZN39_INTERNAL_61ae9470_4_k_cu_24b3e0dc_28494cute7productE:
	.zero		1
	.type		_ZN39_INTERNAL_61ae9470_4_k_cu_24b3e0dc_28494cuda3std3__45__cpo3endE,@object
	.size		_ZN39_INTERNAL_61ae9470_4_k_cu_24b3e0dc_28494cuda3std3__45__cpo3endE,(_ZN39_INTERNAL_61ae9470_4_k_cu_24b3e0dc_28494cuda3std3__419piecewise_constructE - _ZN39_INTERNAL_61ae9470_4_k_cu_24b3e0dc_28494cuda3std3__45__cpo3endE)
_ZN39_INTERNAL_61ae9470_4_k_cu_24b3e0dc_28494cuda3std3__45__cpo3endE:
	.zero		1
	.type		_ZN39_INTERNAL_61ae9470_4_k_cu_24b3e0dc_28494cuda3std3__419piecewise_constructE,@object
	.size		_ZN39_INTERNAL_61ae9470_4_k_cu_24b3e0dc_28494cuda3std3__419piecewise_constructE,(_ZN39_INTERNAL_61ae9470_4_k_cu_24b3e0dc_28494cuda3std3__45__cpo4cendE - _ZN39_INTERNAL_61ae9470_4_k_cu_24b3e0dc_28494cuda3std3__419piecewise_constructE)
_ZN39_INTERNAL_61ae9470_4_k_cu_24b3e0dc_28494cuda3std3__419piecewise_constructE:
	.zero		1
	.type		_ZN39_INTERNAL_61ae9470_4_k_cu_24b3e0dc_28494cuda3std3__45__cpo4cendE,@object
	.size		_ZN39_INTERNAL_61ae9470_4_k_cu_24b3e0dc_28494cuda3std3__45__cpo4cendE,(_ZN39_INTERNAL_61ae9470_4_k_cu_24b3e0dc_28494cuda3std6ranges3__45__cpo4swapE - _ZN39_INTERNAL_61ae9470_4_k_cu_24b3e0dc_28494cuda3std3__45__cpo4cendE)
_ZN39_INTERNAL_61ae9470_4_k_cu_24b3e0dc_28494cuda3std3__45__cpo4cendE:
	.zero		1
	.type		_ZN39_INTERNAL_61ae9470_4_k_cu_24b3e0dc_28494cuda3std6ranges3__45__cpo4swapE,@object
	.size		_ZN39_INTERNAL_61ae9470_4_k_cu_24b3e0dc_28494cuda3std6ranges3__45__cpo4swapE,(.L_8 - _ZN39_INTERNAL_61ae9470_4_k_cu_24b3e0dc_28494cuda3std6ranges3__45__cpo4swapE)
_ZN39_INTERNAL_61ae9470_4_k_cu_24b3e0dc_28494cuda3std6ranges3__45__cpo4swapE:
	.zero		1
.L_8:


//--------------------- .nv.constant0._ZN7cutlass13device_kernelINS_4gemm6kernel13GemmUniversalIN4cute5tupleIJiiiiEEENS1_10collective13CollectiveMmaINS1_34MainloopSm90TmaGmmaWarpSpecializedILi4ENS5_IJNS4_1CILi1EEESB_SB_EEENS1_35KernelTmaWarpSpecializedCooperativeEEENS5_IJNSA_ILi128EEESF_NSA_ILi32EEEEEENS_10bfloat16_tENS5_IJlSB_lEEESI_SJ_NS4_8TiledMMAINS4_8MMA_AtomIJNS4_4SM904GMMA28MMA_64x128x16_F32BF16BF16_SSILNSN_5MajorE0ELSP_0ELNSN_7ScaleInE1ELSQ_1EEEEEENS4_6LayoutINS5_IJNSA_ILi2EEESB_SB_EEENS5_IJSB_NSA_ILi0EEESW_EEEEENS5_IJNS4_10UnderscoreESZ_SZ_EEEEENS4_13SM90_TMA_LOADENS4_14ComposedLayoutINS4_7SwizzleILi2ELi4ELi3EEENS4_18smem_ptr_flag_bitsILi16EEENST_INS5_IJNSA_ILi8EEESG_EEENS5_IJSG_SB_EEEEEEEvNS4_8identityES12_S1C_vS1D_EENS_8epilogue10collective6detail29Sm90TmaWarpSpecializedAdapterINS1G_15DefaultEpilogueISI_SJ_SJ_NS1F_6thread17LinearCombinationISI_Li1EffLNS1K_9ScaleType4KindE0ELNS_15FloatRoundStyleE2ESI_EENS1_15EpilogueDefaultEEEEEvvEEEEvNT_6ParamsE --------------------------
	.section	.nv.constant0._ZN7cutlass13device_kernelINS_4gemm6kernel13GemmUniversalIN4cute5tupleIJiiiiEEENS1_10collective13CollectiveMmaINS1_34MainloopSm90TmaGmmaWarpSpecializedILi4ENS5_IJNS4_1CILi1EEESB_SB_EEENS1_35KernelTmaWarpSpecializedCooperativeEEENS5_IJNSA_ILi128EEESF_NSA_ILi32EEEEEENS_10bfloat16_tENS5_IJlSB_lEEESI_SJ_NS4_8TiledMMAINS4_8MMA_AtomIJNS4_4SM904GMMA28MMA_64x128x16_F32BF16BF16_SSILNSN_5MajorE0ELSP_0ELNSN_7ScaleInE1ELSQ_1EEEEEENS4_6LayoutINS5_IJNSA_ILi2EEESB_SB_EEENS5_IJSB_NSA_ILi0EEESW_EEEEENS5_IJNS4_10UnderscoreESZ_SZ_EEEEENS4_13SM90_TMA_LOADENS4_14ComposedLayoutINS4_7SwizzleILi2ELi4ELi3EEENS4_18smem_ptr_flag_bitsILi16EEENST_INS5_IJNSA_ILi8EEESG_EEENS5_IJSG_SB_EEEEEEEvNS4_8identityES12_S1C_vS1D_EENS_8epilogue10collective6detail29Sm90TmaWarpSpecializedAdapterINS1G_15DefaultEpilogueISI_SJ_SJ_NS1F_6thread17LinearCombinationISI_Li1EffLNS1K_9ScaleType4KindE0ELNS_15FloatRoundStyleE2ESI_EENS1_15EpilogueDefaultEEEEEvvEEEEvNT_6ParamsE,"a",@progbits
	.sectionflags	@""
	.align	4
.nv.constant0._ZN7cutlass13device_kernelINS_4gemm6kernel13GemmUniversalIN4cute5tupleIJiiiiEEENS1_10collective13CollectiveMmaINS1_34MainloopSm90TmaGmmaWarpSpecializedILi4ENS5_IJNS4_1CILi1EEESB_SB_EEENS1_35KernelTmaWarpSpecializedCooperativeEEENS5_IJNSA_ILi128EEESF_NSA_ILi32EEEEEENS_10bfloat16_tENS5_IJlSB_lEEESI_SJ_NS4_8TiledMMAINS4_8MMA_AtomIJNS4_4SM904GMMA28MMA_64x128x16_F32BF16BF16_SSILNSN_5MajorE0ELSP_0ELNSN_7ScaleInE1ELSQ_1EEEEEENS4_6LayoutINS5_IJNSA_ILi2EEESB_SB_EEENS5_IJSB_NSA_ILi0EEESW_EEEEENS5_IJNS4_10UnderscoreESZ_SZ_EEEEENS4_13SM90_TMA_LOADENS4_14ComposedLayoutINS4_7SwizzleILi2ELi4ELi3EEENS4_18smem_ptr_flag_bitsILi16EEENST_INS5_IJNSA_ILi8EEESG_EEENS5_IJSG_SB_EEEEEEEvNS4_8identityES12_S1C_vS1D_EENS_8epilogue10collective6detail29Sm90TmaWarpSpecializedAdapterINS1G_15DefaultEpilogueISI_SJ_SJ_NS1F_6thread17LinearCombinationISI_Li1EffLNS1K_9ScaleType4KindE0ELNS_15FloatRoundStyleE2ESI_EENS1_15EpilogueDefaultEEEEEvvEEEEvNT_6ParamsE:
	.zero		1664


//--------------------- SYMBOLS --------------------------

	.type		.nv.reservedSmem.offset0,@object
	.size		.nv.reservedSmem.offset0,0x4
	.type		__assertfail,@function
